//
// Generated by NVIDIA NVVM Compiler
//
// Compiler Build ID: CL-36424714
// Cuda compilation tools, release 13.0, V13.0.88
// Based on NVVM 20.0.0
//

.version 9.0
.target sm_100
.address_size 64

	// .globl	writeToSurface
// _ZZ21colorComponentAtPixelE13toSearchLabel has been demoted

.visible .entry writeToSurface(
	.param .u64 writeToSurface_param_0,
	.param .u32 writeToSurface_param_1,
	.param .u32 writeToSurface_param_2,
	.param .u8 writeToSurface_param_3,
	.param .u8 writeToSurface_param_4,
	.param .u8 writeToSurface_param_5
)
{
	.reg .pred 	%p<4>;
	.reg .b16 	%rs<8>;
	.reg .b32 	%r<14>;
	.reg .b64 	%rd<2>;

	ld.param.u64 	%rd1, [writeToSurface_param_0];
	ld.param.u32 	%r3, [writeToSurface_param_1];
	ld.param.u32 	%r4, [writeToSurface_param_2];
	ld.param.s8 	%rs1, [writeToSurface_param_3];
	ld.param.s8 	%rs2, [writeToSurface_param_4];
	ld.param.s8 	%rs3, [writeToSurface_param_5];
	mov.u32 	%r6, %ctaid.x;
	mov.u32 	%r7, %ntid.x;
	mov.u32 	%r8, %tid.x;
	mad.lo.s32 	%r1, %r6, %r7, %r8;
	mov.u32 	%r9, %ctaid.y;
	mov.u32 	%r10, %ntid.y;
	mov.u32 	%r11, %tid.y;
	mad.lo.s32 	%r12, %r9, %r10, %r11;
	setp.ge.u32 	%p1, %r1, %r3;
	setp.ge.u32 	%p2, %r12, %r4;
	or.pred  	%p3, %p1, %p2;
	@%p3 bra 	$L__BB0_2;
	shl.b32 	%r13, %r1, 2;
	and.b16  	%rs4, %rs1, 255;
	and.b16  	%rs5, %rs2, 255;
	and.b16  	%rs6, %rs3, 255;
	mov.b16 	%rs7, 255;
	sust.b.2d.v4.b8.trap 	[%rd1, {%r13, %r12}], {%rs4, %rs5, %rs6, %rs7};
$L__BB0_2:
	ret;

}
	// .globl	interleaveRGB
.visible .entry interleaveRGB(
	.param .u64 interleaveRGB_param_0,
	.param .u32 interleaveRGB_param_1,
	.param .u32 interleaveRGB_param_2,
	.param .u64 .ptr .align 1 interleaveRGB_param_3,
	.param .u64 .ptr .align 1 interleaveRGB_param_4,
	.param .u64 .ptr .align 1 interleaveRGB_param_5
)
{
	.reg .pred 	%p<4>;
	.reg .b16 	%rs<5>;
	.reg .b32 	%r<17>;
	.reg .b64 	%rd<12>;

	ld.param.u64 	%rd1, [interleaveRGB_param_0];
	ld.param.u32 	%r3, [interleaveRGB_param_1];
	ld.param.u32 	%r5, [interleaveRGB_param_2];
	ld.param.u64 	%rd2, [interleaveRGB_param_3];
	ld.param.u64 	%rd3, [interleaveRGB_param_4];
	ld.param.u64 	%rd4, [interleaveRGB_param_5];
	mov.u32 	%r6, %ctaid.x;
	mov.u32 	%r7, %ntid.x;
	mov.u32 	%r8, %tid.x;
	mad.lo.s32 	%r1, %r6, %r7, %r8;
	mov.u32 	%r9, %ctaid.y;
	mov.u32 	%r10, %ntid.y;
	mov.u32 	%r11, %tid.y;
	mad.lo.s32 	%r12, %r9, %r10, %r11;
	setp.ge.u32 	%p1, %r1, %r3;
	setp.ge.u32 	%p2, %r12, %r5;
	or.pred  	%p3, %p1, %p2;
	@%p3 bra 	$L__BB1_2;
	cvta.to.global.u64 	%rd5, %rd2;
	cvta.to.global.u64 	%rd6, %rd3;
	cvta.to.global.u64 	%rd7, %rd4;
	mad.lo.s32 	%r13, %r3, %r12, %r1;
	cvt.u64.u32 	%rd8, %r13;
	add.s64 	%rd9, %rd5, %rd8;
	ld.global.u8 	%rs1, [%rd9];
	add.s64 	%rd10, %rd6, %rd8;
	ld.global.u8 	%rs2, [%rd10];
	add.s64 	%rd11, %rd7, %rd8;
	ld.global.u8 	%rs3, [%rd11];
	shl.b32 	%r14, %r1, 2;
	not.b32 	%r15, %r12;
	add.s32 	%r16, %r5, %r15;
	mov.b16 	%rs4, 255;
	sust.b.2d.v4.b8.trap 	[%rd1, {%r14, %r16}], {%rs1, %rs2, %rs3, %rs4};
$L__BB1_2:
	ret;

}
	// .globl	labelComponents
.visible .entry labelComponents(
	.param .u64 .ptr .align 1 labelComponents_param_0,
	.param .u32 labelComponents_param_1,
	.param .u32 labelComponents_param_2
)
{
	.reg .pred 	%p<4>;
	.reg .b32 	%r<20>;
	.reg .b32 	%f<9>;
	.reg .b64 	%rd<5>;

	ld.param.u64 	%rd1, [labelComponents_param_0];
	ld.param.u32 	%r3, [labelComponents_param_1];
	ld.param.u32 	%r5, [labelComponents_param_2];
	mov.u32 	%r6, %ctaid.x;
	mov.u32 	%r7, %ntid.x;
	mov.u32 	%r8, %tid.x;
	mad.lo.s32 	%r1, %r6, %r7, %r8;
	mov.u32 	%r9, %ctaid.y;
	mov.u32 	%r10, %ntid.y;
	mov.u32 	%r11, %tid.y;
	mad.lo.s32 	%r12, %r9, %r10, %r11;
	setp.ge.u32 	%p1, %r1, %r3;
	setp.ge.u32 	%p2, %r12, %r5;
	or.pred  	%p3, %p1, %p2;
	@%p3 bra 	$L__BB2_2;
	cvta.to.global.u64 	%rd2, %rd1;
	cvt.rn.f32.u32 	%f1, %r1;
	cvt.rn.f32.s32 	%f2, %r3;
	div.rn.f32 	%f3, %f1, %f2;
	mul.f32 	%f4, %f3, 0f437F0000;
	cvt.rzi.u32.f32 	%r13, %f4;
	cvt.rn.f32.u32 	%f5, %r12;
	cvt.rn.f32.s32 	%f6, %r5;
	div.rn.f32 	%f7, %f5, %f6;
	mul.f32 	%f8, %f7, 0f437F0000;
	cvt.rzi.u32.f32 	%r14, %f8;
	mad.lo.s32 	%r15, %r3, %r12, %r1;
	mul.wide.u32 	%rd3, %r15, 4;
	add.s64 	%rd4, %rd2, %rd3;
	prmt.b32 	%r16, %r13, %r14, 0x3340U;
	mov.b32 	%r17, 0;
	prmt.b32 	%r18, %r17, 65535, 0x3340U;
	prmt.b32 	%r19, %r16, %r18, 0x5410U;
	st.global.u32 	[%rd4], %r19;
$L__BB2_2:
	ret;

}
	// .globl	computeLabels
.visible .entry computeLabels(
	.param .u64 .ptr .align 1 computeLabels_param_0,
	.param .u64 .ptr .align 1 computeLabels_param_1,
	.param .u32 computeLabels_param_2,
	.param .u32 computeLabels_param_3,
	.param .u64 .ptr .align 1 computeLabels_param_4,
	.param .u64 .ptr .align 1 computeLabels_param_5,
	.param .u64 .ptr .align 1 computeLabels_param_6
)
{
	.reg .pred 	%p<24>;
	.reg .b16 	%rs<80>;
	.reg .b32 	%r<54>;
	.reg .b64 	%rd<42>;

	ld.param.u64 	%rd12, [computeLabels_param_0];
	ld.param.u64 	%rd13, [computeLabels_param_1];
	ld.param.u32 	%r10, [computeLabels_param_2];
	ld.param.u32 	%r11, [computeLabels_param_3];
	ld.param.u64 	%rd14, [computeLabels_param_5];
	ld.param.u64 	%rd15, [computeLabels_param_6];
	cvta.to.global.u64 	%rd1, %rd13;
	cvta.to.global.u64 	%rd2, %rd12;
	cvta.to.global.u64 	%rd3, %rd15;
	cvta.to.global.u64 	%rd4, %rd14;
	mov.u32 	%r12, %ctaid.x;
	mov.u32 	%r13, %ntid.x;
	mov.u32 	%r14, %tid.x;
	mad.lo.s32 	%r1, %r12, %r13, %r14;
	mov.u32 	%r15, %ctaid.y;
	mov.u32 	%r16, %ntid.y;
	mov.u32 	%r17, %tid.y;
	mad.lo.s32 	%r2, %r15, %r16, %r17;
	setp.ge.s32 	%p1, %r1, %r10;
	setp.ge.s32 	%p2, %r2, %r11;
	or.pred  	%p3, %p1, %p2;
	@%p3 bra 	$L__BB3_26;
	ld.param.u64 	%rd40, [computeLabels_param_4];
	mul.lo.s32 	%r3, %r10, %r2;
	add.s32 	%r4, %r3, %r1;
	cvt.s64.s32 	%rd16, %r4;
	cvta.to.global.u64 	%rd17, %rd40;
	add.s64 	%rd5, %rd17, %rd16;
	ld.global.u8 	%rs1, [%rd5];
	add.s64 	%rd6, %rd4, %rd16;
	ld.global.u8 	%rs2, [%rd6];
	add.s64 	%rd7, %rd3, %rd16;
	ld.global.u8 	%rs3, [%rd7];
	mul.wide.s32 	%rd18, %r4, 4;
	add.s64 	%rd8, %rd2, %rd18;
	ld.global.u32 	%r5, [%rd8];
	add.s32 	%r18, %r1, 1;
	setp.ge.s32 	%p4, %r18, %r10;
	@%p4 bra 	$L__BB3_7;
	ld.global.u8 	%rs10, [%rd5+1];
	ld.global.u32 	%r6, [%rd8+4];
	min.u16 	%rs13, %rs10, %rs1;
	max.u16 	%rs14, %rs10, %rs1;
	sub.s16 	%rs15, %rs14, %rs13;
	setp.gt.u16 	%p5, %rs15, 29;
	@%p5 bra 	$L__BB3_7;
	ld.global.u8 	%rs16, [%rd6+1];
	min.u16 	%rs19, %rs16, %rs2;
	max.u16 	%rs20, %rs16, %rs2;
	sub.s16 	%rs21, %rs20, %rs19;
	setp.gt.u16 	%p6, %rs21, 29;
	@%p6 bra 	$L__BB3_7;
	ld.global.u8 	%rs22, [%rd7+1];
	min.u16 	%rs25, %rs22, %rs3;
	max.u16 	%rs26, %rs22, %rs3;
	sub.s16 	%rs27, %rs26, %rs25;
	setp.gt.u16 	%p7, %rs27, 29;
	@%p7 bra 	$L__BB3_7;
	bfe.u32 	%r19, %r5, 0, 8;
	bfe.u32 	%r20, %r5, 8, 8;
	add.s32 	%r21, %r20, %r19;
	bfe.u32 	%r22, %r6, 0, 8;
	bfe.u32 	%r23, %r6, 8, 8;
	add.s32 	%r24, %r23, %r22;
	setp.ge.u32 	%p8, %r21, %r24;
	@%p8 bra 	$L__BB3_7;
	mul.wide.s32 	%rd38, %r4, 4;
	add.s64 	%rd39, %rd1, %rd38;
	st.global.u32 	[%rd39], %r6;
	bra.uni 	$L__BB3_26;
$L__BB3_7:
	setp.gt.s32 	%p9, %r1, %r10;
	@%p9 bra 	$L__BB3_13;
	ld.global.u8 	%rs28, [%rd5+-1];
	ld.global.u32 	%r7, [%rd8+-4];
	min.u16 	%rs31, %rs28, %rs1;
	max.u16 	%rs32, %rs28, %rs1;
	sub.s16 	%rs33, %rs32, %rs31;
	setp.gt.u16 	%p10, %rs33, 29;
	@%p10 bra 	$L__BB3_13;
	ld.global.u8 	%rs34, [%rd6+-1];
	min.u16 	%rs37, %rs34, %rs2;
	max.u16 	%rs38, %rs34, %rs2;
	sub.s16 	%rs39, %rs38, %rs37;
	setp.gt.u16 	%p11, %rs39, 29;
	@%p11 bra 	$L__BB3_13;
	ld.global.u8 	%rs40, [%rd7+-1];
	min.u16 	%rs43, %rs40, %rs3;
	max.u16 	%rs44, %rs40, %rs3;
	sub.s16 	%rs45, %rs44, %rs43;
	setp.gt.u16 	%p12, %rs45, 29;
	@%p12 bra 	$L__BB3_13;
	bfe.u32 	%r25, %r5, 0, 8;
	bfe.u32 	%r26, %r5, 8, 8;
	add.s32 	%r27, %r26, %r25;
	bfe.u32 	%r28, %r7, 0, 8;
	bfe.u32 	%r29, %r7, 8, 8;
	add.s32 	%r30, %r29, %r28;
	setp.ge.u32 	%p13, %r27, %r30;
	@%p13 bra 	$L__BB3_13;
	mul.wide.s32 	%rd19, %r4, 4;
	add.s64 	%rd20, %rd1, %rd19;
	st.global.u32 	[%rd20], %r7;
	bra.uni 	$L__BB3_26;
$L__BB3_13:
	add.s32 	%r31, %r2, 1;
	setp.ge.u32 	%p14, %r31, %r11;
	@%p14 bra 	$L__BB3_19;
	cvt.s64.s32 	%rd21, %r10;
	add.s64 	%rd22, %rd5, %rd21;
	ld.global.u8 	%rs46, [%rd22];
	add.s64 	%rd9, %rd6, %rd21;
	add.s64 	%rd23, %rd7, %rd21;
	ld.global.u8 	%rs4, [%rd23];
	mul.wide.s32 	%rd24, %r10, 4;
	add.s64 	%rd25, %rd8, %rd24;
	ld.global.u32 	%r8, [%rd25];
	bfe.u32 	%r32, %r8, 8, 8;
	cvt.u16.u32 	%rs5, %r32;
	bfe.u32 	%r33, %r8, 0, 8;
	cvt.u16.u32 	%rs6, %r33;
	min.u16 	%rs49, %rs46, %rs1;
	max.u16 	%rs50, %rs46, %rs1;
	sub.s16 	%rs51, %rs50, %rs49;
	setp.gt.u16 	%p15, %rs51, 29;
	@%p15 bra 	$L__BB3_19;
	ld.global.u8 	%rs52, [%rd9];
	min.u16 	%rs55, %rs52, %rs2;
	max.u16 	%rs56, %rs52, %rs2;
	sub.s16 	%rs57, %rs56, %rs55;
	setp.gt.u16 	%p16, %rs57, 29;
	@%p16 bra 	$L__BB3_19;
	min.u16 	%rs60, %rs4, %rs3;
	max.u16 	%rs61, %rs4, %rs3;
	sub.s16 	%rs62, %rs61, %rs60;
	setp.gt.u16 	%p17, %rs62, 29;
	@%p17 bra 	$L__BB3_19;
	bfe.u32 	%r34, %r5, 0, 8;
	bfe.u32 	%r35, %r5, 8, 8;
	add.s32 	%r36, %r35, %r34;
	cvt.u32.u16 	%r37, %rs6;
	and.b32  	%r38, %r37, 255;
	cvt.u32.u16 	%r39, %rs5;
	and.b32  	%r40, %r39, 255;
	add.s32 	%r41, %r40, %r38;
	setp.ge.u32 	%p18, %r36, %r41;
	@%p18 bra 	$L__BB3_19;
	mul.wide.s32 	%rd36, %r4, 4;
	add.s64 	%rd37, %rd1, %rd36;
	st.global.u32 	[%rd37], %r8;
	bra.uni 	$L__BB3_26;
$L__BB3_19:
	setp.gt.u32 	%p19, %r2, %r11;
	@%p19 bra 	$L__BB3_25;
	ld.param.u64 	%rd41, [computeLabels_param_4];
	sub.s32 	%r42, %r3, %r10;
	add.s32 	%r43, %r42, %r1;
	cvt.s64.s32 	%rd26, %r43;
	cvta.to.global.u64 	%rd27, %rd41;
	add.s64 	%rd28, %rd27, %rd26;
	ld.global.u8 	%rs63, [%rd28];
	add.s64 	%rd10, %rd4, %rd26;
	add.s64 	%rd29, %rd3, %rd26;
	ld.global.u8 	%rs7, [%rd29];
	mul.wide.s32 	%rd30, %r43, 4;
	add.s64 	%rd31, %rd2, %rd30;
	ld.global.u32 	%r9, [%rd31];
	bfe.u32 	%r44, %r9, 8, 8;
	cvt.u16.u32 	%rs8, %r44;
	bfe.u32 	%r45, %r9, 0, 8;
	cvt.u16.u32 	%rs9, %r45;
	min.u16 	%rs66, %rs63, %rs1;
	max.u16 	%rs67, %rs63, %rs1;
	sub.s16 	%rs68, %rs67, %rs66;
	setp.gt.u16 	%p20, %rs68, 29;
	@%p20 bra 	$L__BB3_25;
	ld.global.u8 	%rs69, [%rd10];
	min.u16 	%rs72, %rs69, %rs2;
	max.u16 	%rs73, %rs69, %rs2;
	sub.s16 	%rs74, %rs73, %rs72;
	setp.gt.u16 	%p21, %rs74, 29;
	@%p21 bra 	$L__BB3_25;
	min.u16 	%rs77, %rs7, %rs3;
	max.u16 	%rs78, %rs7, %rs3;
	sub.s16 	%rs79, %rs78, %rs77;
	setp.gt.u16 	%p22, %rs79, 29;
	@%p22 bra 	$L__BB3_25;
	bfe.u32 	%r46, %r5, 0, 8;
	bfe.u32 	%r47, %r5, 8, 8;
	add.s32 	%r48, %r47, %r46;
	cvt.u32.u16 	%r49, %rs9;
	and.b32  	%r50, %r49, 255;
	cvt.u32.u16 	%r51, %rs8;
	and.b32  	%r52, %r51, 255;
	add.s32 	%r53, %r52, %r50;
	setp.ge.u32 	%p23, %r48, %r53;
	@%p23 bra 	$L__BB3_25;
	mul.wide.s32 	%rd32, %r4, 4;
	add.s64 	%rd33, %rd1, %rd32;
	st.global.u32 	[%rd33], %r9;
	bra.uni 	$L__BB3_26;
$L__BB3_25:
	mul.wide.s32 	%rd34, %r4, 4;
	add.s64 	%rd35, %rd1, %rd34;
	st.global.u32 	[%rd35], %r5;
$L__BB3_26:
	ret;

}
	// .globl	copyToSurface
.visible .entry copyToSurface(
	.param .u64 .ptr .align 1 copyToSurface_param_0,
	.param .u64 copyToSurface_param_1,
	.param .u32 copyToSurface_param_2,
	.param .u32 copyToSurface_param_3
)
{
	.reg .pred 	%p<4>;
	.reg .b16 	%rs<9>;
	.reg .b32 	%r<20>;
	.reg .b64 	%rd<6>;

	ld.param.u64 	%rd1, [copyToSurface_param_0];
	ld.param.u64 	%rd2, [copyToSurface_param_1];
	ld.param.u32 	%r3, [copyToSurface_param_2];
	ld.param.u32 	%r4, [copyToSurface_param_3];
	mov.u32 	%r5, %ctaid.x;
	mov.u32 	%r6, %ntid.x;
	mov.u32 	%r7, %tid.x;
	mad.lo.s32 	%r1, %r5, %r6, %r7;
	mov.u32 	%r8, %ctaid.y;
	mov.u32 	%r9, %ntid.y;
	mov.u32 	%r10, %tid.y;
	mad.lo.s32 	%r2, %r8, %r9, %r10;
	setp.ge.s32 	%p1, %r1, %r3;
	setp.ge.s32 	%p2, %r2, %r4;
	or.pred  	%p3, %p1, %p2;
	@%p3 bra 	$L__BB4_2;
	cvta.to.global.u64 	%rd3, %rd1;
	mad.lo.s32 	%r11, %r3, %r2, %r1;
	mul.wide.s32 	%rd4, %r11, 4;
	add.s64 	%rd5, %rd3, %rd4;
	ld.global.u32 	%r12, [%rd5];
	bfe.u32 	%r13, %r12, 0, 8;
	cvt.u16.u32 	%rs1, %r13;
	bfe.u32 	%r14, %r12, 8, 8;
	cvt.u16.u32 	%rs2, %r14;
	bfe.u32 	%r15, %r12, 16, 8;
	cvt.u16.u32 	%rs3, %r15;
	bfe.u32 	%r16, %r12, 24, 8;
	cvt.u16.u32 	%rs4, %r16;
	shl.b32 	%r17, %r1, 2;
	not.b32 	%r18, %r2;
	add.s32 	%r19, %r4, %r18;
	and.b16  	%rs5, %rs1, 255;
	and.b16  	%rs6, %rs2, 255;
	and.b16  	%rs7, %rs3, 255;
	and.b16  	%rs8, %rs4, 255;
	sust.b.2d.v4.b8.trap 	[%rd2, {%r17, %r19}], {%rs5, %rs6, %rs7, %rs8};
$L__BB4_2:
	ret;

}
	// .globl	colorComponentAtPixel
.visible .entry colorComponentAtPixel(
	.param .u64 colorComponentAtPixel_param_0,
	.param .u64 colorComponentAtPixel_param_1,
	.param .u32 colorComponentAtPixel_param_2,
	.param .u32 colorComponentAtPixel_param_3,
	.param .u32 colorComponentAtPixel_param_4,
	.param .u32 colorComponentAtPixel_param_5
)
{
	.reg .pred 	%p<10>;
	.reg .b16 	%rs<3>;
	.reg .b32 	%r<18>;
	.reg .b32 	%f<22>;
	.reg .b64 	%rd<3>;
	// demoted variable
	.shared .align 16 .b8 _ZZ21colorComponentAtPixelE13toSearchLabel[16];
	ld.param.u64 	%rd1, [colorComponentAtPixel_param_0];
	ld.param.u64 	%rd2, [colorComponentAtPixel_param_1];
	ld.param.u32 	%r4, [colorComponentAtPixel_param_2];
	ld.param.u32 	%r5, [colorComponentAtPixel_param_3];
	ld.param.u32 	%r6, [colorComponentAtPixel_param_4];
	ld.param.u32 	%r7, [colorComponentAtPixel_param_5];
	mov.u32 	%r8, %ctaid.x;
	mov.u32 	%r9, %ntid.x;
	mov.u32 	%r10, %tid.x;
	mad.lo.s32 	%r1, %r8, %r9, %r10;
	mov.u32 	%r11, %ctaid.y;
	mov.u32 	%r12, %ntid.y;
	mov.u32 	%r13, %tid.y;
	mad.lo.s32 	%r2, %r11, %r12, %r13;
	setp.ne.s32 	%p1, %r10, 0;
	@%p1 bra 	$L__BB5_2;
	cvt.rn.f32.s32 	%f1, %r4;
	not.b32 	%r14, %r5;
	add.s32 	%r15, %r7, %r14;
	cvt.rn.f32.s32 	%f2, %r15;
	tex.2d.v4.f32.f32 	{%f3, %f4, %f5, %f6}, [%rd1, {%f1, %f2}];
	st.shared.v4.f32 	[_ZZ21colorComponentAtPixelE13toSearchLabel], {%f3, %f4, %f5, %f6};
$L__BB5_2:
	bar.sync 	0;
	setp.ge.s32 	%p2, %r1, %r6;
	setp.ge.s32 	%p3, %r2, %r7;
	or.pred  	%p4, %p2, %p3;
	@%p4 bra 	$L__BB5_6;
	cvt.rn.f32.s32 	%f7, %r1;
	not.b32 	%r16, %r2;
	add.s32 	%r3, %r7, %r16;
	cvt.rn.f32.s32 	%f8, %r3;
	tex.2d.v4.f32.f32 	{%f9, %f10, %f11, %f12}, [%rd1, {%f7, %f8}];
	.pragma "used_bytes_mask 4095";
	ld.shared.v4.f32 	{%f15, %f16, %f17, %f18}, [_ZZ21colorComponentAtPixelE13toSearchLabel];
	setp.neu.f32 	%p5, %f15, %f9;
	setp.neu.f32 	%p6, %f16, %f10;
	or.pred  	%p7, %p5, %p6;
	setp.neu.f32 	%p8, %f17, %f11;
	or.pred  	%p9, %p7, %p8;
	@%p9 bra 	$L__BB5_5;
	shl.b32 	%r17, %r1, 2;
	mov.b16 	%rs1, 0;
	mov.b16 	%rs2, 255;
	sust.b.2d.v4.b8.trap 	[%rd2, {%r17, %r3}], {%rs2, %rs1, %rs1, %rs2};
$L__BB5_5:
	bar.sync 	0;
$L__BB5_6:
	ret;

}


// ===== COMPILED SASS (sm_100) =====

	.target	sm_100

	.elftype	@"ET_EXEC"


//--------------------- .note.nv.tkinfo           --------------------------
	.section	.note.nv.tkinfo,"",@"SHT_NOTE"
	.sectionflags	@"SHF_NOTE_NV_TKINFO"
	.tkinfo
        /*0018*/ 	.word	0x00000002
        /*0030*/ 	.string	""
        /*0030*/ 	.string	"ptxas"
        /*0030*/ 	.string	"Cuda compilation tools, release 13.0, V13.0.88"
        /*0030*/ 	.string	"Build cuda_13.0.r13.0/compiler.36424714_0"
        /*0030*/ 	.string	"-arch sm_100 -m 64 "



//--------------------- .note.nv.cuinfo           --------------------------
	.section	.note.nv.cuinfo,"",@"SHT_NOTE"
	.sectionflags	@"SHF_NOTE_NV_CUINFO"
        /*0018*/ 	.short	0x0002
        /*001a*/ 	.short	0x0064
        /*001c*/ 	.short	0x0082
	.zero		2


//--------------------- .nv.info                  --------------------------
	.section	.nv.info,"",@"SHT_CUDA_INFO"
	.align	4


	//----- nvinfo : EIATTR_REGCOUNT
	.align		4
        /*0000*/ 	.byte	0x04, 0x2f
        /*0002*/ 	.short	(.L_1 - .L_0)
	.align		4
.L_0:
        /*0004*/ 	.word	index@(writeToSurface)
        /*0008*/ 	.word	0x0000000a


	//----- nvinfo : EIATTR_FRAME_SIZE
	.align		4
.L_1:
        /*000c*/ 	.byte	0x04, 0x11
        /*000e*/ 	.short	(.L_3 - .L_2)
	.align		4
.L_2:
        /*0010*/ 	.word	index@(writeToSurface)
        /*0014*/ 	.word	0x00000000


	//----- nvinfo : EIATTR_REGCOUNT
	.align		4
.L_3:
        /*0018*/ 	.byte	0x04, 0x2f
        /*001a*/ 	.short	(.L_5 - .L_4)
	.align		4
.L_4:
        /*001c*/ 	.word	index@(interleaveRGB)
        /*0020*/ 	.word	0x0000000e


	//----- nvinfo : EIATTR_FRAME_SIZE
	.align		4
.L_5:
        /*0024*/ 	.byte	0x04, 0x11
        /*0026*/ 	.short	(.L_7 - .L_6)
	.align		4
.L_6:
        /*0028*/ 	.word	index@(interleaveRGB)
        /*002c*/ 	.word	0x00000000


	//----- nvinfo : EIATTR_REGCOUNT
	.align		4
.L_7:
        /*0030*/ 	.byte	0x04, 0x2f
        /*0032*/ 	.short	(.L_9 - .L_8)
	.align		4
.L_8:
        /*0034*/ 	.word	index@(labelComponents)
        /*0038*/ 	.word	0x00000011


	//----- nvinfo : EIATTR_FRAME_SIZE
	.align		4
.L_9:
        /*003c*/ 	.byte	0x04, 0x11
        /*003e*/ 	.short	(.L_11 - .L_10)
	.align		4
.L_10:
        /*0040*/ 	.word	index@($__internal_0_$__cuda_sm3x_div_rn_noftz_f32_slowpath)
        /*0044*/ 	.word	0x00000000


	//----- nvinfo : EIATTR_FRAME_SIZE
	.align		4
.L_11:
        /*0048*/ 	.byte	0x04, 0x11
        /*004a*/ 	.short	(.L_13 - .L_12)
	.align		4
.L_12:
        /*004c*/ 	.word	index@(labelComponents)
        /*0050*/ 	.word	0x00000000


	//----- nvinfo : EIATTR_REGCOUNT
	.align		4
.L_13:
        /*0054*/ 	.byte	0x04, 0x2f
        /*0056*/ 	.short	(.L_15 - .L_14)
	.align		4
.L_14:
        /*0058*/ 	.word	index@(computeLabels)
        /*005c*/ 	.word	0x0000001c


	//----- nvinfo : EIATTR_FRAME_SIZE
	.align		4
.L_15:
        /*0060*/ 	.byte	0x04, 0x11
        /*0062*/ 	.short	(.L_17 - .L_16)
	.align		4
.L_16:
        /*0064*/ 	.word	index@(computeLabels)
        /*0068*/ 	.word	0x00000000


	//----- nvinfo : EIATTR_REGCOUNT
	.align		4
.L_17:
        /*006c*/ 	.byte	0x04, 0x2f
        /*006e*/ 	.short	(.L_19 - .L_18)
	.align		4
.L_18:
        /*0070*/ 	.word	index@(copyToSurface)
        /*0074*/ 	.word	0x0000000a


	//----- nvinfo : EIATTR_FRAME_SIZE
	.align		4
.L_19:
        /*0078*/ 	.byte	0x04, 0x11
        /*007a*/ 	.short	(.L_21 - .L_20)
	.align		4
.L_20:
        /*007c*/ 	.word	index@(copyToSurface)
        /*0080*/ 	.word	0x00000000


	//----- nvinfo : EIATTR_REGCOUNT
	.align		4
.L_21:
        /*0084*/ 	.byte	0x04, 0x2f
        /*0086*/ 	.short	(.L_23 - .L_22)
	.align		4
.L_22:
        /*0088*/ 	.word	index@(colorComponentAtPixel)
        /*008c*/ 	.word	0x0000000e


	//----- nvinfo : EIATTR_FRAME_SIZE
	.align		4
.L_23:
        /*0090*/ 	.byte	0x04, 0x11
        /*0092*/ 	.short	(.L_25 - .L_24)
	.align		4
.L_24:
        /*0094*/ 	.word	index@(colorComponentAtPixel)
        /*0098*/ 	.word	0x00000000


	//----- nvinfo : EIATTR_MIN_STACK_SIZE
	.align		4
.L_25:
        /*009c*/ 	.byte	0x04, 0x12
        /*009e*/ 	.short	(.L_27 - .L_26)
	.align		4
.L_26:
        /*00a0*/ 	.word	index@(colorComponentAtPixel)
        /*00a4*/ 	.word	0x00000000


	//----- nvinfo : EIATTR_MIN_STACK_SIZE
	.align		4
.L_27:
        /*00a8*/ 	.byte	0x04, 0x12
        /*00aa*/ 	.short	(.L_29 - .L_28)
	.align		4
.L_28:
        /*00ac*/ 	.word	index@(copyToSurface)
        /*00b0*/ 	.word	0x00000000


	//----- nvinfo : EIATTR_MIN_STACK_SIZE
	.align		4
.L_29:
        /*00b4*/ 	.byte	0x04, 0x12
        /*00b6*/ 	.short	(.L_31 - .L_30)
	.align		4
.L_30:
        /*00b8*/ 	.word	index@(computeLabels)
        /*00bc*/ 	.word	0x00000000


	//----- nvinfo : EIATTR_MIN_STACK_SIZE
	.align		4
.L_31:
        /*00c0*/ 	.byte	0x04, 0x12
        /*00c2*/ 	.short	(.L_33 - .L_32)
	.align		4
.L_32:
        /*00c4*/ 	.word	index@(labelComponents)
        /*00c8*/ 	.word	0x00000000


	//----- nvinfo : EIATTR_MIN_STACK_SIZE
	.align		4
.L_33:
        /*00cc*/ 	.byte	0x04, 0x12
        /*00ce*/ 	.short	(.L_35 - .L_34)
	.align		4
.L_34:
        /*00d0*/ 	.word	index@(interleaveRGB)
        /*00d4*/ 	.word	0x00000000


	//----- nvinfo : EIATTR_MIN_STACK_SIZE
	.align		4
.L_35:
        /*00d8*/ 	.byte	0x04, 0x12
        /*00da*/ 	.short	(.L_37 - .L_36)
	.align		4
.L_36:
        /*00dc*/ 	.word	index@(writeToSurface)
        /*00e0*/ 	.word	0x00000000
.L_37:


//--------------------- .nv.compat                --------------------------
	.section	.nv.compat,"",@"SHT_CUDA_COMPAT_INFO"
	.align	4
        /*0000*/ 	.byte	0x02, 0x09, 0x00, 0x00, 0x02, 0x02, 0x02, 0x00, 0x02, 0x05, 0x05, 0x00, 0x03, 0x07, 0x01, 0x01
        /*0010*/ 	.byte	0x02, 0x03, 0x00, 0x00, 0x02, 0x06, 0x01, 0x00, 0x04, 0x0b, 0x08, 0x00, 0x01, 0x00, 0x00, 0x00
        /*0020*/ 	.byte	0x00, 0x00, 0x00, 0x00


//--------------------- .nv.info.colorComponentAtPixel --------------------------
	.section	.nv.info.colorComponentAtPixel,"",@"SHT_CUDA_INFO"
	.sectionflags	@""
	.align	4


	//----- nvinfo : EIATTR_CUDA_API_VERSION
	.align		4
        /*0000*/ 	.byte	0x04, 0x37
        /*0002*/ 	.short	(.L_39 - .L_38)
.L_38:
        /*0004*/ 	.word	0x00000082


	//----- nvinfo : EIATTR_KPARAM_INFO
	.align		4
.L_39:
        /*0008*/ 	.byte	0x04, 0x17
        /*000a*/ 	.short	(.L_41 - .L_40)
.L_40:
        /*000c*/ 	.word	0x00000000
        /*0010*/ 	.short	0x0005
        /*0012*/ 	.short	0x001c
        /*0014*/ 	.byte	0x00, 0xf0, 0x11, 0x00


	//----- nvinfo : EIATTR_KPARAM_INFO
	.align		4
.L_41:
        /*0018*/ 	.byte	0x04, 0x17
        /*001a*/ 	.short	(.L_43 - .L_42)
.L_42:
        /*001c*/ 	.word	0x00000000
        /*0020*/ 	.short	0x0004
        /*0022*/ 	.short	0x0018
        /*0024*/ 	.byte	0x00, 0xf0, 0x11, 0x00


	//----- nvinfo : EIATTR_KPARAM_INFO
	.align		4
.L_43:
        /*0028*/ 	.byte	0x04, 0x17
        /*002a*/ 	.short	(.L_45 - .L_44)
.L_44:
        /*002c*/ 	.word	0x00000000
        /*0030*/ 	.short	0x0003
        /*0032*/ 	.short	0x0014
        /*0034*/ 	.byte	0x00, 0xf0, 0x11, 0x00


	//----- nvinfo : EIATTR_KPARAM_INFO
	.align		4
.L_45:
        /*0038*/ 	.byte	0x04, 0x17
        /*003a*/ 	.short	(.L_47 - .L_46)
.L_46:
        /*003c*/ 	.word	0x00000000
        /*0040*/ 	.short	0x0002
        /*0042*/ 	.short	0x0010
        /*0044*/ 	.byte	0x00, 0xf0, 0x11, 0x00


	//----- nvinfo : EIATTR_KPARAM_INFO
	.align		4
.L_47:
        /*0048*/ 	.byte	0x04, 0x17
        /*004a*/ 	.short	(.L_49 - .L_48)
.L_48:
        /*004c*/ 	.word	0x00000000
        /*0050*/ 	.short	0x0001
        /*0052*/ 	.short	0x0008
        /*0054*/ 	.byte	0x00, 0xf0, 0x21, 0x00


	//----- nvinfo : EIATTR_KPARAM_INFO
	.align		4
.L_49:
        /*0058*/ 	.byte	0x04, 0x17
        /*005a*/ 	.short	(.L_51 - .L_50)
.L_50:
        /*005c*/ 	.word	0x00000000
        /*0060*/ 	.short	0x0000
        /*0062*/ 	.short	0x0000
        /*0064*/ 	.byte	0x00, 0xf0, 0x21, 0x00


	//----- nvinfo : EIATTR_SPARSE_MMA_MASK
	.align		4
.L_51:
        /*0068*/ 	.byte	0x03, 0x50
        /*006a*/ 	.short	0x0000


	//----- nvinfo : EIATTR_MAXREG_COUNT
	.align		4
        /*006c*/ 	.byte	0x03, 0x1b
        /*006e*/ 	.short	0x00ff


	//----- nvinfo : EIATTR_NUM_BARRIERS
	.align		4
        /*0070*/ 	.byte	0x02, 0x4c
        /*0072*/ 	.byte	0x01
	.zero		1


	//----- nvinfo : EIATTR_MERCURY_ISA_VERSION
	.align		4
        /*0074*/ 	.byte	0x03, 0x5f
        /*0076*/ 	.short	0x0101


	//----- nvinfo : EIATTR_UNUSED_LOAD_BYTE_OFFSET
	.align		4
        /*0078*/ 	.byte	0x04, 0x44
        /*007a*/ 	.short	(.L_53 - .L_52)


	//   ....[0]....
.L_52:
        /*007c*/ 	.word	0x00000290
        /*0080*/ 	.word	0x00000fff


	//----- nvinfo : EIATTR_INT_WARP_WIDE_INSTR_OFFSETS
	.align		4
.L_53:
        /*0084*/ 	.byte	0x04, 0x31
        /*0086*/ 	.short	(.L_55 - .L_54)


	//   ....[0]....
.L_54:
        /*0088*/ 	.word	0x00000040


	//   ....[1]....
        /*008c*/ 	.word	0x000002d0


	//----- nvinfo : EIATTR_VRC_CTA_INIT_COUNT
	.align		4
.L_55:
        /*0090*/ 	.byte	0x02, 0x4a
	.zero		1
	.zero		1


	//----- nvinfo : EIATTR_EXIT_INSTR_OFFSETS
	.align		4
        /*0094*/ 	.byte	0x04, 0x1c
        /*0096*/ 	.short	(.L_57 - .L_56)


	//   ....[0]....
.L_56:
        /*0098*/ 	.word	0x000001d0


	//   ....[1]....
        /*009c*/ 	.word	0x00000330


	//----- nvinfo : EIATTR_CBANK_PARAM_SIZE
	.align		4
.L_57:
        /*00a0*/ 	.byte	0x03, 0x19
        /*00a2*/ 	.short	0x0020


	//----- nvinfo : EIATTR_PARAM_CBANK
	.align		4
        /*00a4*/ 	.byte	0x04, 0x0a
        /*00a6*/ 	.short	(.L_59 - .L_58)
	.align		4
.L_58:
        /*00a8*/ 	.word	index@(.nv.constant0.colorComponentAtPixel)
        /*00ac*/ 	.short	0x0380
        /*00ae*/ 	.short	0x0020


	//----- nvinfo : EIATTR_SW_WAR
	.align		4
.L_59:
        /*00b0*/ 	.byte	0x04, 0x36
        /*00b2*/ 	.short	(.L_61 - .L_60)
.L_60:
        /*00b4*/ 	.word	0x00000008
.L_61:


//--------------------- .nv.info.copyToSurface    --------------------------
	.section	.nv.info.copyToSurface,"",@"SHT_CUDA_INFO"
	.sectionflags	@""
	.align	4


	//----- nvinfo : EIATTR_CUDA_API_VERSION
	.align		4
        /*0000*/ 	.byte	0x04, 0x37
        /*0002*/ 	.short	(.L_63 - .L_62)
.L_62:
        /*0004*/ 	.word	0x00000082


	//----- nvinfo : EIATTR_KPARAM_INFO
	.align		4
.L_63:
        /*0008*/ 	.byte	0x04, 0x17
        /*000a*/ 	.short	(.L_65 - .L_64)
.L_64:
        /*000c*/ 	.word	0x00000000
        /*0010*/ 	.short	0x0003
        /*0012*/ 	.short	0x0014
        /*0014*/ 	.byte	0x00, 0xf0, 0x11, 0x00


	//----- nvinfo : EIATTR_KPARAM_INFO
	.align		4
.L_65:
        /*0018*/ 	.byte	0x04, 0x17
        /*001a*/ 	.short	(.L_67 - .L_66)
.L_66:
        /*001c*/ 	.word	0x00000000
        /*0020*/ 	.short	0x0002
        /*0022*/ 	.short	0x0010
        /*0024*/ 	.byte	0x00, 0xf0, 0x11, 0x00


	//----- nvinfo : EIATTR_KPARAM_INFO
	.align		4
.L_67:
        /*0028*/ 	.byte	0x04, 0x17
        /*002a*/ 	.short	(.L_69 - .L_68)
.L_68:
        /*002c*/ 	.word	0x00000000
        /*0030*/ 	.short	0x0001
        /*0032*/ 	.short	0x0008
        /*0034*/ 	.byte	0x00, 0xf0, 0x21, 0x00


	//----- nvinfo : EIATTR_KPARAM_INFO
	.align		4
.L_69:
        /*0038*/ 	.byte	0x04, 0x17
        /*003a*/ 	.short	(.L_71 - .L_70)
.L_70:
        /*003c*/ 	.word	0x00000000
        /*0040*/ 	.short	0x0000
        /*0042*/ 	.short	0x0000
        /*0044*/ 	.byte	0x00, 0xf5, 0x21, 0x00


	//----- nvinfo : EIATTR_SPARSE_MMA_MASK
	.align		4
.L_71:
        /*0048*/ 	.byte	0x03, 0x50
        /*004a*/ 	.short	0x0000


	//----- nvinfo : EIATTR_MAXREG_COUNT
	.align		4
        /*004c*/ 	.byte	0x03, 0x1b
        /*004e*/ 	.short	0x00ff


	//----- nvinfo : EIATTR_MERCURY_ISA_VERSION
	.align		4
        /*0050*/ 	.byte	0x03, 0x5f
        /*0052*/ 	.short	0x0101


	//----- nvinfo : EIATTR_VRC_CTA_INIT_COUNT
	.align		4
        /*0054*/ 	.byte	0x02, 0x4a
	.zero		1
	.zero		1


	//----- nvinfo : EIATTR_EXIT_INSTR_OFFSETS
	.align		4
        /*0058*/ 	.byte	0x04, 0x1c
        /*005a*/ 	.short	(.L_73 - .L_72)


	//   ....[0]....
.L_72:
        /*005c*/ 	.word	0x000000c0


	//   ....[1]....
        /*0060*/ 	.word	0x00000170


	//----- nvinfo : EIATTR_CBANK_PARAM_SIZE
	.align		4
.L_73:
        /*0064*/ 	.byte	0x03, 0x19
        /*0066*/ 	.short	0x0018


	//----- nvinfo : EIATTR_PARAM_CBANK
	.align		4
        /*0068*/ 	.byte	0x04, 0x0a
        /*006a*/ 	.short	(.L_75 - .L_74)
	.align		4
.L_74:
        /*006c*/ 	.word	index@(.nv.constant0.copyToSurface)
        /*0070*/ 	.short	0x0380
        /*0072*/ 	.short	0x0018


	//----- nvinfo : EIATTR_SW_WAR
	.align		4
.L_75:
        /*0074*/ 	.byte	0x04, 0x36
        /*0076*/ 	.short	(.L_77 - .L_76)
.L_76:
        /*0078*/ 	.word	0x00000008
.L_77:


//--------------------- .nv.info.computeLabels    --------------------------
	.section	.nv.info.computeLabels,"",@"SHT_CUDA_INFO"
	.sectionflags	@""
	.align	4


	//----- nvinfo : EIATTR_CUDA_API_VERSION
	.align		4
        /*0000*/ 	.byte	0x04, 0x37
        /*0002*/ 	.short	(.L_79 - .L_78)
.L_78:
        /*0004*/ 	.word	0x00000082


	//----- nvinfo : EIATTR_KPARAM_INFO
	.align		4
.L_79:
        /*0008*/ 	.byte	0x04, 0x17
        /*000a*/ 	.short	(.L_81 - .L_80)
.L_80:
        /*000c*/ 	.word	0x00000000
        /*0010*/ 	.short	0x0006
        /*0012*/ 	.short	0x0028
        /*0014*/ 	.byte	0x00, 0xf5, 0x21, 0x00


	//----- nvinfo : EIATTR_KPARAM_INFO
	.align		4
.L_81:
        /*0018*/ 	.byte	0x04, 0x17
        /*001a*/ 	.short	(.L_83 - .L_82)
.L_82:
        /*001c*/ 	.word	0x00000000
        /*0020*/ 	.short	0x0005
        /*0022*/ 	.short	0x0020
        /*0024*/ 	.byte	0x00, 0xf5, 0x21, 0x00


	//----- nvinfo : EIATTR_KPARAM_INFO
	.align		4
.L_83:
        /*0028*/ 	.byte	0x04, 0x17
        /*002a*/ 	.short	(.L_85 - .L_84)
.L_84:
        /*002c*/ 	.word	0x00000000
        /*0030*/ 	.short	0x0004
        /*0032*/ 	.short	0x0018
        /*0034*/ 	.byte	0x00, 0xf5, 0x21, 0x00


	//----- nvinfo : EIATTR_KPARAM_INFO
	.align		4
.L_85:
        /*0038*/ 	.byte	0x04, 0x17
        /*003a*/ 	.short	(.L_87 - .L_86)
.L_86:
        /*003c*/ 	.word	0x00000000
        /*0040*/ 	.short	0x0003
        /*0042*/ 	.short	0x0014
        /*0044*/ 	.byte	0x00, 0xf0, 0x11, 0x00


	//----- nvinfo : EIATTR_KPARAM_INFO
	.align		4
.L_87:
        /*0048*/ 	.byte	0x04, 0x17
        /*004a*/ 	.short	(.L_89 - .L_88)
.L_88:
        /*004c*/ 	.word	0x00000000
        /*0050*/ 	.short	0x0002
        /*0052*/ 	.short	0x0010
        /*0054*/ 	.byte	0x00, 0xf0, 0x11, 0x00


	//----- nvinfo : EIATTR_KPARAM_INFO
	.align		4
.L_89:
        /*0058*/ 	.byte	0x04, 0x17
        /*005a*/ 	.short	(.L_91 - .L_90)
.L_90:
        /*005c*/ 	.word	0x00000000
        /*0060*/ 	.short	0x0001
        /*0062*/ 	.short	0x0008
        /*0064*/ 	.byte	0x00, 0xf5, 0x21, 0x00


	//----- nvinfo : EIATTR_KPARAM_INFO
	.align		4
.L_91:
        /*0068*/ 	.byte	0x04, 0x17
        /*006a*/ 	.short	(.L_93 - .L_92)
.L_92:
        /*006c*/ 	.word	0x00000000
        /*0070*/ 	.short	0x0000
        /*0072*/ 	.short	0x0000
        /*0074*/ 	.byte	0x00, 0xf5, 0x21, 0x00


	//----- nvinfo : EIATTR_SPARSE_MMA_MASK
	.align		4
.L_93:
        /*0078*/ 	.byte	0x03, 0x50
        /*007a*/ 	.short	0x0000


	//----- nvinfo : EIATTR_MAXREG_COUNT
	.align		4
        /*007c*/ 	.byte	0x03, 0x1b
        /*007e*/ 	.short	0x00ff


	//----- nvinfo : EIATTR_MERCURY_ISA_VERSION
	.align		4
        /*0080*/ 	.byte	0x03, 0x5f
        /*0082*/ 	.short	0x0101


	//----- nvinfo : EIATTR_VRC_CTA_INIT_COUNT
	.align		4
        /*0084*/ 	.byte	0x02, 0x4a
	.zero		1
	.zero		1


	//----- nvinfo : EIATTR_EXIT_INSTR_OFFSETS
	.align		4
        /*0088*/ 	.byte	0x04, 0x1c
        /*008a*/ 	.short	(.L_95 - .L_94)


	//   ....[0]....
.L_94:
        /*008c*/ 	.word	0x000000c0


	//   ....[1]....
        /*0090*/ 	.word	0x00000480


	//   ....[2]....
        /*0094*/ 	.word	0x00000740


	//   ....[3]....
        /*0098*/ 	.word	0x00000ad0


	//   ....[4]....
        /*009c*/ 	.word	0x00000e20


	//   ....[5]....
        /*00a0*/ 	.word	0x00000e70


	//----- nvinfo : EIATTR_CRS_STACK_SIZE
	.align		4
.L_95:
        /*00a4*/ 	.byte	0x04, 0x1e
        /*00a6*/ 	.short	(.L_97 - .L_96)
.L_96:
        /*00a8*/ 	.word	0x00000000


	//----- nvinfo : EIATTR_CBANK_PARAM_SIZE
	.align		4
.L_97:
        /*00ac*/ 	.byte	0x03, 0x19
        /*00ae*/ 	.short	0x0030


	//----- nvinfo : EIATTR_PARAM_CBANK
	.align		4
        /*00b0*/ 	.byte	0x04, 0x0a
        /*00b2*/ 	.short	(.L_99 - .L_98)
	.align		4
.L_98:
        /*00b4*/ 	.word	index@(.nv.constant0.computeLabels)
        /*00b8*/ 	.short	0x0380
        /*00ba*/ 	.short	0x0030


	//----- nvinfo : EIATTR_SW_WAR
	.align		4
.L_99:
        /*00bc*/ 	.byte	0x04, 0x36
        /*00be*/ 	.short	(.L_101 - .L_100)
.L_100:
        /*00c0*/ 	.word	0x00000008
.L_101:


//--------------------- .nv.info.labelComponents  --------------------------
	.section	.nv.info.labelComponents,"",@"SHT_CUDA_INFO"
	.sectionflags	@""
	.align	4


	//----- nvinfo : EIATTR_CUDA_API_VERSION
	.align		4
        /*0000*/ 	.byte	0x04, 0x37
        /*0002*/ 	.short	(.L_103 - .L_102)
.L_102:
        /*0004*/ 	.word	0x00000082


	//----- nvinfo : EIATTR_KPARAM_INFO
	.align		4
.L_103:
        /*0008*/ 	.byte	0x04, 0x17
        /*000a*/ 	.short	(.L_105 - .L_104)
.L_104:
        /*000c*/ 	.word	0x00000000
        /*0010*/ 	.short	0x0002
        /*0012*/ 	.short	0x000c
        /*0014*/ 	.byte	0x00, 0xf0, 0x11, 0x00


	//----- nvinfo : EIATTR_KPARAM_INFO
	.align		4
.L_105:
        /*0018*/ 	.byte	0x04, 0x17
        /*001a*/ 	.short	(.L_107 - .L_106)
.L_106:
        /*001c*/ 	.word	0x00000000
        /*0020*/ 	.short	0x0001
        /*0022*/ 	.short	0x0008
        /*0024*/ 	.byte	0x00, 0xf0, 0x11, 0x00


	//----- nvinfo : EIATTR_KPARAM_INFO
	.align		4
.L_107:
        /*0028*/ 	.byte	0x04, 0x17
        /*002a*/ 	.short	(.L_109 - .L_108)
.L_108:
        /*002c*/ 	.word	0x00000000
        /*0030*/ 	.short	0x0000
        /*0032*/ 	.short	0x0000
        /*0034*/ 	.byte	0x00, 0xf5, 0x21, 0x00


	//----- nvinfo : EIATTR_SPARSE_MMA_MASK
	.align		4
.L_109:
        /*0038*/ 	.byte	0x03, 0x50
        /*003a*/ 	.short	0x0000


	//----- nvinfo : EIATTR_MAXREG_COUNT
	.align		4
        /*003c*/ 	.byte	0x03, 0x1b
        /*003e*/ 	.short	0x00ff


	//----- nvinfo : EIATTR_MERCURY_ISA_VERSION
	.align		4
        /*0040*/ 	.byte	0x03, 0x5f
        /*0042*/ 	.short	0x0101


	//----- nvinfo : EIATTR_VRC_CTA_INIT_COUNT
	.align		4
        /*0044*/ 	.byte	0x02, 0x4a
	.zero		1
	.zero		1


	//----- nvinfo : EIATTR_EXIT_INSTR_OFFSETS
	.align		4
        /*0048*/ 	.byte	0x04, 0x1c
        /*004a*/ 	.short	(.L_111 - .L_110)


	//   ....[0]....
.L_110:
        /*004c*/ 	.word	0x000000c0


	//   ....[1]....
        /*0050*/ 	.word	0x000003b0


	//----- nvinfo : EIATTR_CRS_STACK_SIZE
	.align		4
.L_111:
        /*0054*/ 	.byte	0x04, 0x1e
        /*0056*/ 	.short	(.L_113 - .L_112)
.L_112:
        /*0058*/ 	.word	0x00000000


	//----- nvinfo : EIATTR_CBANK_PARAM_SIZE
	.align		4
.L_113:
        /*005c*/ 	.byte	0x03, 0x19
        /*005e*/ 	.short	0x0010


	//----- nvinfo : EIATTR_PARAM_CBANK
	.align		4
        /*0060*/ 	.byte	0x04, 0x0a
        /*0062*/ 	.short	(.L_115 - .L_114)
	.align		4
.L_114:
        /*0064*/ 	.word	index@(.nv.constant0.labelComponents)
        /*0068*/ 	.short	0x0380
        /*006a*/ 	.short	0x0010


	//----- nvinfo : EIATTR_SW_WAR
	.align		4
.L_115:
        /*006c*/ 	.byte	0x04, 0x36
        /*006e*/ 	.short	(.L_117 - .L_116)
.L_116:
        /*0070*/ 	.word	0x00000008
.L_117:


//--------------------- .nv.info.interleaveRGB    --------------------------
	.section	.nv.info.interleaveRGB,"",@"SHT_CUDA_INFO"
	.sectionflags	@""
	.align	4


	//----- nvinfo : EIATTR_CUDA_API_VERSION
	.align		4
        /*0000*/ 	.byte	0x04, 0x37
        /*0002*/ 	.short	(.L_119 - .L_118)
.L_118:
        /*0004*/ 	.word	0x00000082


	//----- nvinfo : EIATTR_KPARAM_INFO
	.align		4
.L_119:
        /*0008*/ 	.byte	0x04, 0x17
        /*000a*/ 	.short	(.L_121 - .L_120)
.L_120:
        /*000c*/ 	.word	0x00000000
        /*0010*/ 	.short	0x0005
        /*0012*/ 	.short	0x0020
        /*0014*/ 	.byte	0x00, 0xf5, 0x21, 0x00


	//----- nvinfo : EIATTR_KPARAM_INFO
	.align		4
.L_121:
        /*0018*/ 	.byte	0x04, 0x17
        /*001a*/ 	.short	(.L_123 - .L_122)
.L_122:
        /*001c*/ 	.word	0x00000000
        /*0020*/ 	.short	0x0004
        /*0022*/ 	.short	0x0018
        /*0024*/ 	.byte	0x00, 0xf5, 0x21, 0x00


	//----- nvinfo : EIATTR_KPARAM_INFO
	.align		4
.L_123:
        /*0028*/ 	.byte	0x04, 0x17
        /*002a*/ 	.short	(.L_125 - .L_124)
.L_124:
        /*002c*/ 	.word	0x00000000
        /*0030*/ 	.short	0x0003
        /*0032*/ 	.short	0x0010
        /*0034*/ 	.byte	0x00, 0xf5, 0x21, 0x00


	//----- nvinfo : EIATTR_KPARAM_INFO
	.align		4
.L_125:
        /*0038*/ 	.byte	0x04, 0x17
        /*003a*/ 	.short	(.L_127 - .L_126)
.L_126:
        /*003c*/ 	.word	0x00000000
        /*0040*/ 	.short	0x0002
        /*0042*/ 	.short	0x000c
        /*0044*/ 	.byte	0x00, 0xf0, 0x11, 0x00


	//----- nvinfo : EIATTR_KPARAM_INFO
	.align		4
.L_127:
        /*0048*/ 	.byte	0x04, 0x17
        /*004a*/ 	.short	(.L_129 - .L_128)
.L_128:
        /*004c*/ 	.word	0x00000000
        /*0050*/ 	.short	0x0001
        /*0052*/ 	.short	0x0008
        /*0054*/ 	.byte	0x00, 0xf0, 0x11, 0x00


	//----- nvinfo : EIATTR_KPARAM_INFO
	.align		4
.L_129:
        /*0058*/ 	.byte	0x04, 0x17
        /*005a*/ 	.short	(.L_131 - .L_130)
.L_130:
        /*005c*/ 	.word	0x00000000
        /*0060*/ 	.short	0x0000
        /*0062*/ 	.short	0x0000
        /*0064*/ 	.byte	0x00, 0xf0, 0x21, 0x00


	//----- nvinfo : EIATTR_SPARSE_MMA_MASK
	.align		4
.L_131:
        /*0068*/ 	.byte	0x03, 0x50
        /*006a*/ 	.short	0x0000


	//----- nvinfo : EIATTR_MAXREG_COUNT
	.align		4
        /*006c*/ 	.byte	0x03, 0x1b
        /*006e*/ 	.short	0x00ff


	//----- nvinfo : EIATTR_MERCURY_ISA_VERSION
	.align		4
        /*0070*/ 	.byte	0x03, 0x5f
        /*0072*/ 	.short	0x0101


	//----- nvinfo : EIATTR_VRC_CTA_INIT_COUNT
	.align		4
        /*0074*/ 	.byte	0x02, 0x4a
	.zero		1
	.zero		1


	//----- nvinfo : EIATTR_EXIT_INSTR_OFFSETS
	.align		4
        /*0078*/ 	.byte	0x04, 0x1c
        /*007a*/ 	.short	(.L_133 - .L_132)


	//   ....[0]....
.L_132:
        /*007c*/ 	.word	0x000000c0


	//   ....[1]....
        /*0080*/ 	.word	0x00000230


	//----- nvinfo : EIATTR_CBANK_PARAM_SIZE
	.align		4
.L_133:
        /*0084*/ 	.byte	0x03, 0x19
        /*0086*/ 	.short	0x0028


	//----- nvinfo : EIATTR_PARAM_CBANK
	.align		4
        /*0088*/ 	.byte	0x04, 0x0a
        /*008a*/ 	.short	(.L_135 - .L_134)
	.align		4
.L_134:
        /*008c*/ 	.word	index@(.nv.constant0.interleaveRGB)
        /*0090*/ 	.short	0x0380
        /*0092*/ 	.short	0x0028


	//----- nvinfo : EIATTR_SW_WAR
	.align		4
.L_135:
        /*0094*/ 	.byte	0x04, 0x36
        /*0096*/ 	.short	(.L_137 - .L_136)
.L_136:
        /*0098*/ 	.word	0x00000008
.L_137:


//--------------------- .nv.info.writeToSurface   --------------------------
	.section	.nv.info.writeToSurface,"",@"SHT_CUDA_INFO"
	.sectionflags	@""
	.align	4


	//----- nvinfo : EIATTR_CUDA_API_VERSION
	.align		4
        /*0000*/ 	.byte	0x04, 0x37
        /*0002*/ 	.short	(.L_139 - .L_138)
.L_138:
        /*0004*/ 	.word	0x00000082


	//----- nvinfo : EIATTR_KPARAM_INFO
	.align		4
.L_139:
        /*0008*/ 	.byte	0x04, 0x17
        /*000a*/ 	.short	(.L_141 - .L_140)
.L_140:
        /*000c*/ 	.word	0x00000000
        /*0010*/ 	.short	0x0005
        /*0012*/ 	.short	0x0012
        /*0014*/ 	.byte	0x00, 0xf0, 0x05, 0x00


	//----- nvinfo : EIATTR_KPARAM_INFO
	.align		4
.L_141:
        /*0018*/ 	.byte	0x04, 0x17
        /*001a*/ 	.short	(.L_143 - .L_142)
.L_142:
        /*001c*/ 	.word	0x00000000
        /*0020*/ 	.short	0x0004
        /*0022*/ 	.short	0x0011
        /*0024*/ 	.byte	0x00, 0xf0, 0x05, 0x00


	//----- nvinfo : EIATTR_KPARAM_INFO
	.align		4
.L_143:
        /*0028*/ 	.byte	0x04, 0x17
        /*002a*/ 	.short	(.L_145 - .L_144)
.L_144:
        /*002c*/ 	.word	0x00000000
        /*0030*/ 	.short	0x0003
        /*0032*/ 	.short	0x0010
        /*0034*/ 	.byte	0x00, 0xf0, 0x05, 0x00


	//----- nvinfo : EIATTR_KPARAM_INFO
	.align		4
.L_145:
        /*0038*/ 	.byte	0x04, 0x17
        /*003a*/ 	.short	(.L_147 - .L_146)
.L_146:
        /*003c*/ 	.word	0x00000000
        /*0040*/ 	.short	0x0002
        /*0042*/ 	.short	0x000c
        /*0044*/ 	.byte	0x00, 0xf0, 0x11, 0x00


	//----- nvinfo : EIATTR_KPARAM_INFO
	.align		4
.L_147:
        /*0048*/ 	.byte	0x04, 0x17
        /*004a*/ 	.short	(.L_149 - .L_148)
.L_148:
        /*004c*/ 	.word	0x00000000
        /*0050*/ 	.short	0x0001
        /*0052*/ 	.short	0x0008
        /*0054*/ 	.byte	0x00, 0xf0, 0x11, 0x00


	//----- nvinfo : EIATTR_KPARAM_INFO
	.align		4
.L_149:
        /*0058*/ 	.byte	0x04, 0x17
        /*005a*/ 	.short	(.L_151 - .L_150)
.L_150:
        /*005c*/ 	.word	0x00000000
        /*0060*/ 	.short	0x0000
        /*0062*/ 	.short	0x0000
        /*0064*/ 	.byte	0x00, 0xf0, 0x21, 0x00


	//----- nvinfo : EIATTR_SPARSE_MMA_MASK
	.align		4
.L_151:
        /*0068*/ 	.byte	0x03, 0x50
        /*006a*/ 	.short	0x0000


	//----- nvinfo : EIATTR_MAXREG_COUNT
	.align		4
        /*006c*/ 	.byte	0x03, 0x1b
        /*006e*/ 	.short	0x00ff


	//----- nvinfo : EIATTR_MERCURY_ISA_VERSION
	.align		4
        /*0070*/ 	.byte	0x03, 0x5f
        /*0072*/ 	.short	0x0101


	//----- nvinfo : EIATTR_VRC_CTA_INIT_COUNT
	.align		4
        /*0074*/ 	.byte	0x02, 0x4a
	.zero		1
	.zero		1


	//----- nvinfo : EIATTR_EXIT_INSTR_OFFSETS
	.align		4
        /*0078*/ 	.byte	0x04, 0x1c
        /*007a*/ 	.short	(.L_153 - .L_152)


	//   ....[0]....
.L_152:
        /*007c*/ 	.word	0x000000c0


	//   ....[1]....
        /*0080*/ 	.word	0x000001c0


	//----- nvinfo : EIATTR_CBANK_PARAM_SIZE
	.align		4
.L_153:
        /*0084*/ 	.byte	0x03, 0x19
        /*0086*/ 	.short	0x0013


	//----- nvinfo : EIATTR_PARAM_CBANK
	.align		4
        /*0088*/ 	.byte	0x04, 0x0a
        /*008a*/ 	.short	(.L_155 - .L_154)
	.align		4
.L_154:
        /*008c*/ 	.word	index@(.nv.constant0.writeToSurface)
        /*0090*/ 	.short	0x0380
        /*0092*/ 	.short	0x0013


	//----- nvinfo : EIATTR_SW_WAR
	.align		4
.L_155:
        /*0094*/ 	.byte	0x04, 0x36
        /*0096*/ 	.short	(.L_157 - .L_156)
.L_156:
        /*0098*/ 	.word	0x00000008
.L_157:


//--------------------- .nv.callgraph             --------------------------
	.section	.nv.callgraph,"",@"SHT_CUDA_CALLGRAPH"
	.align	4
	.sectionentsize	8
	.align		4
        /*0000*/ 	.word	0x00000000
	.align		4
        /*0004*/ 	.word	0xffffffff
	.align		4
        /*0008*/ 	.word	0x00000000
	.align		4
        /*000c*/ 	.word	0xfffffffe
	.align		4
        /*0010*/ 	.word	0x00000000
	.align		4
        /*0014*/ 	.word	0xfffffffd
	.align		4
        /*0018*/ 	.word	0x00000000
	.align		4
        /*001c*/ 	.word	0xfffffffc


//--------------------- .text.colorComponentAtPixel --------------------------
	.section	.text.colorComponentAtPixel,"ax",@progbits
	.align	128
        .global         colorComponentAtPixel
        .type           colorComponentAtPixel,@function
        .size           colorComponentAtPixel,(.L_x_30 - colorComponentAtPixel)
        .other          colorComponentAtPixel,@"STO_CUDA_ENTRY STV_DEFAULT"
colorComponentAtPixel:
.text.colorComponentAtPixel:
[----:B------:R-:W-:Y:S01]  /*0000*/  LDC R1, c[0x0][0x37c] ;  /* 0x0000df00ff017b82 */ /* 0x000fe20000000800 */
[----:B------:R-:W0:Y:S02]  /*0010*/  S2R R3, SR_TID.X ;  /* 0x0000000000037919 */ /* 0x000e240000002100 */
[----:B0-----:R-:W-:-:S13]  /*0020*/  ISETP.NE.AND P1, PT, R3, RZ, PT ;  /* 0x000000ff0300720c */ /* 0x001fda0003f25270 */
[----:B------:R-:W0:Y:S01]  /*0030*/  @!P1 LDC.64 R4, c[0x0][0x390] ;  /* 0x0000e400ff049b82 */ /* 0x000e220000000a00 */
[----:B------:R-:W-:Y:S01]  /*0040*/  VOTEU.ALL UP0, P1 ;  /* 0x0000000000ff7886 */ /* 0x000fe20000800000 */
[----:B------:R-:W-:-:S04]  /*0050*/  @!P1 IMAD.MOV.U32 R6, RZ, RZ, -0x3e000000 ;  /* 0xc2000000ff069424 */ /* 0x000fc800078e00ff */
[----:B------:R-:W1:Y:S02]  /*0060*/  @!UP0 LDCU UR4, c[0x0][0x380] ;  /* 0x00007000ff0487ac */ /* 0x000e640008000800 */
[----:B------:R-:W2:Y:S01]  /*0070*/  @!P1 LDC R7, c[0x0][0x39c] ;  /* 0x0000e700ff079b82 */ /* 0x000ea20000000800 */
[----:B------:R-:W-:Y:S01]  /*0080*/  @!UP0 UMOV UR5, URZ ;  /* 0x000000ff00058c82 */ /* 0x000fe20008000000 */
[----:B0-----:R-:W-:Y:S02]  /*0090*/  @!P1 LOP3.LUT R0, RZ, R5, RZ, 0x33, !PT ;  /* 0x00000005ff009212 */ /* 0x001fe400078e33ff */
[----:B------:R-:W-:-:S03]  /*00a0*/  @!P1 I2FP.F32.S32 R4, R4 ;  /* 0x0000000400049245 */ /* 0x000fc60000201400 */
[----:B--2---:R-:W-:-:S05]  /*00b0*/  @!P1 IMAD.IADD R0, R0, 0x1, R7 ;  /* 0x0000000100009824 */ /* 0x004fca00078e0207 */
[----:B------:R-:W-:-:S06]  /*00c0*/  @!P1 I2FP.F32.S32 R5, R0 ;  /* 0x0000000000059245 */ /* 0x000fcc0000201400 */
[----:B-1----:R0:W5:Y:S01]  /*00d0*/  @!P1 TEX.LL R6, R4, R4, R6, UR4, 2D ;  /* 0x28ff040604049f60 */ /* 0x00216200089e0f06 */
[----:B------:R-:W1:Y:S01]  /*00e0*/  @!P1 S2R R8, SR_CgaCtaId ;  /* 0x0000000000089919 */ /* 0x000e620000008800 */
[----:B------:R-:W2:Y:S01]  /*00f0*/  LDC R0, c[0x0][0x360] ;  /* 0x0000d800ff007b82 */ /* 0x000ea20000000800 */
[----:B------:R-:W3:Y:S01]  /*0100*/  LDCU.64 UR6, c[0x0][0x398] ;  /* 0x00007300ff0677ac */ /* 0x000ee20008000a00 */
[----:B------:R-:W4:Y:S06]  /*0110*/  S2R R9, SR_TID.Y ;  /* 0x0000000000097919 */ /* 0x000f2c0000002200 */
[----:B------:R-:W4:Y:S08]  /*0120*/  LDC R2, c[0x0][0x364] ;  /* 0x0000d900ff027b82 */ /* 0x000f300000000800 */
[----:B0-----:R-:W2:Y:S08]  /*0130*/  S2UR UR4, SR_CTAID.X ;  /* 0x00000000000479c3 */ /* 0x001eb00000002500 */
[----:B------:R-:W4:Y:S01]  /*0140*/  S2UR UR5, SR_CTAID.Y ;  /* 0x00000000000579c3 */ /* 0x000f220000002600 */
[----:B--2---:R-:W-:Y:S01]  /*0150*/  IMAD R0, R0, UR4, R3 ;  /* 0x0000000400007c24 */ /* 0x004fe2000f8e0203 */
[----:B------:R-:W-:-:S04]  /*0160*/  @!P1 MOV R3, 0x400 ;  /* 0x0000040000039802 */ /* 0x000fc80000000f00 */
[----:B-1----:R-:W-:Y:S01]  /*0170*/  @!P1 LEA R3, R8, R3, 0x18 ;  /* 0x0000000308039211 */ /* 0x002fe200078ec0ff */
[----:B----4-:R-:W-:-:S05]  /*0180*/  IMAD R2, R2, UR5, R9 ;  /* 0x0000000502027c24 */ /* 0x010fca000f8e0209 */
[----:B---3--:R-:W-:-:S04]  /*0190*/  ISETP.GE.AND P0, PT, R2, UR7, PT ;  /* 0x0000000702007c0c */ /* 0x008fc8000bf06270 */
[----:B------:R-:W-:Y:S01]  /*01a0*/  ISETP.GE.OR P0, PT, R0, UR6, P0 ;  /* 0x0000000600007c0c */ /* 0x000fe20008706670 */
[----:B-----5:R0:W-:Y:S01]  /*01b0*/  @!P1 STS.128 [R3], R4 ;  /* 0x0000000403009388 */ /* 0x0201e20000000c00 */
[----:B------:R-:W-:Y:S11]  /*01c0*/  BAR.SYNC.DEFER_BLOCKING 0x0 ;  /* 0x0000000000007b1d */ /* 0x000ff60000010000 */
[----:B------:R-:W-:Y:S05]  /*01d0*/  @P0 EXIT ;  /* 0x000000000000094d */ /* 0x000fea0003800000 */
[----:B------:R-:W1:Y:S01]  /*01e0*/  LDCU UR4, c[0x0][0x380] ;  /* 0x00007000ff0477ac */ /* 0x000e620008000800 */
[----:B------:R-:W-:Y:S01]  /*01f0*/  LOP3.LUT R2, RZ, R2, RZ, 0x33, !PT ;  /* 0x00000002ff027212 */ /* 0x000fe200078e33ff */
[----:B0-----:R-:W-:Y:S01]  /*0200*/  IMAD.MOV.U32 R5, RZ, RZ, -0x3e000000 ;  /* 0xc2000000ff057424 */ /* 0x001fe200078e00ff */
[----:B------:R-:W-:-:S03]  /*0210*/  UMOV UR5, URZ ;  /* 0x000000ff00057c82 */ /* 0x000fc60008000000 */
[----:B------:R-:W-:Y:S01]  /*0220*/  VIADD R7, R2, UR7 ;  /* 0x0000000702077c36 */ /* 0x000fe20008000000 */
[----:B------:R-:W-:-:S04]  /*0230*/  I2FP.F32.S32 R2, R0 ;  /* 0x0000000000027245 */ /* 0x000fc80000201400 */
[----:B------:R-:W-:-:S06]  /*0240*/  I2FP.F32.S32 R3, R7 ;  /* 0x0000000700037245 */ /* 0x000fcc0000201400 */
[----:B-1----:R0:W5:Y:S02]  /*0250*/  TEX.LL R5, R2, R2, R5, UR4, 2D, 0x7 ;  /* 0x28ff040502027f60 */ /* 0x00216400089e0705 */
[----:B0-----:R-:W0:Y:S01]  /*0260*/  S2UR UR5, SR_CgaCtaId ;  /* 0x00000000000579c3 */ /* 0x001e220000008800 */
[----:B------:R-:W-:Y:S02]  /*0270*/  UMOV UR4, 0x400 ;  /* 0x0000040000047882 */ /* 0x000fe40000000000 */
[----:B0-----:R-:W-:-:S09]  /*0280*/  ULEA UR4, UR5, UR4, 0x18 ;  /* 0x0000000405047291 */ /* 0x001fd2000f8ec0ff */
[----:B------:R-:W0:Y:S02]  /*0290*/  LDS.128 R8, [UR4] ;  /* 0x00000004ff087984 */ /* 0x000e240008000c00 */
[----:B0----5:R-:W-:-:S04]  /*02a0*/  FSETP.NEU.AND P0, PT, R9, R3, PT ;  /* 0x000000030900720b */ /* 0x021fc80003f0d000 */
[----:B------:R-:W-:-:S04]  /*02b0*/  FSETP.NEU.OR P0, PT, R8, R2, P0 ;  /* 0x000000020800720b */ /* 0x000fc8000070d400 */
[----:B------:R-:W-:-:S13]  /*02c0*/  FSETP.NEU.OR P0, PT, R10, R5, P0 ;  /* 0x000000050a00720b */ /* 0x000fda000070d400 */
[----:B------:R-:W-:Y:S01]  /*02d0*/  VOTEU.ALL UP0, P0 ;  /* 0x0000000000ff7886 */ /* 0x000fe20000000000 */
[----:B------:R-:W-:Y:S02]  /*02e0*/  @!P0 IMAD.MOV.U32 R4, RZ, RZ, -0xffff01 ;  /* 0xff0000ffff048424 */ /* 0x000fe400078e00ff */
[----:B------:R-:W-:Y:S02]  /*02f0*/  @!P0 IMAD.SHL.U32 R6, R0, 0x4, RZ ;  /* 0x0000000400068824 */ /* 0x000fe400078e00ff */
[----:B------:R-:W0:Y:S02]  /*0300*/  @!UP0 LDCU UR4, c[0x0][0x388] ;  /* 0x00007100ff0487ac */ /* 0x000e240008000800 */
[----:B0-----:R0:W-:Y:S01]  /*0310*/  @!P0 SUST.D.BA.2D.STRONG.SM.TRAP [R6], R4, UR4 ;  /* 0x70ff040406008f9d */ /* 0x0011e2000810a900 */
[----:B------:R-:W-:Y:S06]  /*0320*/  BAR.SYNC.DEFER_BLOCKING 0x0 ;  /* 0x0000000000007b1d */ /* 0x000fec0000010000 */
[----:B0-----:R-:W-:Y:S05]  /*0330*/  EXIT ;  /* 0x000000000000794d */ /* 0x001fea0003800000 */
.L_x_0:
[----:B------:R-:W-:-:S00]  /*0340*/  BRA `(.L_x_0) ;  /* 0xfffffffc00fc7947 */ /* 0x000fc0000383ffff */
[----:B------:R-:W-:-:S00]  /*0350*/  NOP ;  /* 0x0000000000007918 */ /* 0x000fc00000000000 */
        /* <DEDUP_REMOVED lines=10> */
.L_x_30:


//--------------------- .text.copyToSurface       --------------------------
	.section	.text.copyToSurface,"ax",@progbits
	.align	128
        .global         copyToSurface
        .type           copyToSurface,@function
        .size           copyToSurface,(.L_x_31 - copyToSurface)
        .other          copyToSurface,@"STO_CUDA_ENTRY STV_DEFAULT"
copyToSurface:
.text.copyToSurface:
[----:B------:R-:W-:Y:S01]  /*0000*/  LDC R1, c[0x0][0x37c] ;  /* 0x0000df00ff017b82 */ /* 0x000fe20000000800 */
[----:B------:R-:W0:Y:S07]  /*0010*/  S2R R2, SR_TID.Y ;  /* 0x0000000000027919 */ /* 0x000e2e0000002200 */
[----:B------:R-:W1:Y:S01]  /*0020*/  LDC R0, c[0x0][0x360] ;  /* 0x0000d800ff007b82 */ /* 0x000e620000000800 */
[----:B------:R-:W2:Y:S01]  /*0030*/  LDCU.64 UR6, c[0x0][0x390] ;  /* 0x00007200ff0677ac */ /* 0x000ea20008000a00 */
[----:B------:R-:W1:Y:S06]  /*0040*/  S2R R3, SR_TID.X ;  /* 0x0000000000037919 */ /* 0x000e6c0000002100 */
[----:B------:R-:W0:Y:S08]  /*0050*/  S2UR UR5, SR_CTAID.Y ;  /* 0x00000000000579c3 */ /* 0x000e300000002600 */
[----:B------:R-:W0:Y:S08]  /*0060*/  LDC R5, c[0x0][0x364] ;  /* 0x0000d900ff057b82 */ /* 0x000e300000000800 */
[----:B------:R-:W1:Y:S01]  /*0070*/  S2UR UR4, SR_CTAID.X ;  /* 0x00000000000479c3 */ /* 0x000e620000002500 */
[----:B0-----:R-:W-:-:S05]  /*0080*/  IMAD R5, R5, UR5, R2 ;  /* 0x0000000505057c24 */ /* 0x001fca000f8e0202 */
[----:B--2---:R-:W-:Y:S01]  /*0090*/  ISETP.GE.AND P0, PT, R5, UR7, PT ;  /* 0x0000000705007c0c */ /* 0x004fe2000bf06270 */
[----:B-1----:R-:W-:-:S05]  /*00a0*/  IMAD R0, R0, UR4, R3 ;  /* 0x0000000400007c24 */ /* 0x002fca000f8e0203 */
[----:B------:R-:W-:-:S13]  /*00b0*/  ISETP.GE.OR P0, PT, R0, UR6, P0 ;  /* 0x0000000600007c0c */ /* 0x000fda0008706670 */
[----:B------:R-:W-:Y:S05]  /*00c0*/  @P0 EXIT ;  /* 0x000000000000094d */ /* 0x000fea0003800000 */
[----:B------:R-:W0:Y:S01]  /*00d0*/  LDC.64 R2, c[0x0][0x380] ;  /* 0x0000e000ff027b82 */ /* 0x000e220000000a00 */
[----:B------:R-:W1:Y:S01]  /*00e0*/  LDCU.64 UR4, c[0x0][0x358] ;  /* 0x00006b00ff0477ac */ /* 0x000e620008000a00 */
[----:B------:R-:W-:-:S04]  /*00f0*/  IMAD R7, R5, UR6, R0 ;  /* 0x0000000605077c24 */ /* 0x000fc8000f8e0200 */
[----:B0-----:R-:W-:-:S06]  /*0100*/  IMAD.WIDE R2, R7, 0x4, R2 ;  /* 0x0000000407027825 */ /* 0x001fcc00078e0202 */
[----:B-1----:R-:W2:Y:S01]  /*0110*/  LDG.E R2, desc[UR4][R2.64] ;  /* 0x0000000402027981 */ /* 0x002ea2000c1e1900 */
[----:B------:R-:W2:Y:S01]  /*0120*/  LDCU UR4, c[0x0][0x388] ;  /* 0x00007100ff0477ac */ /* 0x000ea20008000800 */
[----:B------:R-:W-:Y:S02]  /*0130*/  LOP3.LUT R5, RZ, R5, RZ, 0x33, !PT ;  /* 0x00000005ff057212 */ /* 0x000fe400078e33ff */
[----:B------:R-:W-:Y:S02]  /*0140*/  SHF.L.U32 R4, R0, 0x2, RZ ;  /* 0x0000000200047819 */ /* 0x000fe400000006ff */
[----:B------:R-:W-:-:S04]  /*0150*/  IADD3 R5, PT, PT, R5, UR7, RZ ;  /* 0x0000000705057c10 */ /* 0x000fc8000fffe0ff */
[----:B--2---:R0:W-:Y:S02]  /*0160*/  SUST.D.BA.2D.STRONG.SM.TRAP [R4], R2, UR4 ;  /* 0x70ff040204007f9d */ /* 0x0041e4000810a900 */
[----:B0-----:R-:W-:Y:S05]  /*0170*/  EXIT ;  /* 0x000000000000794d */ /* 0x001fea0003800000 */
.L_x_1:
        /* <DEDUP_REMOVED lines=16> */
.L_x_31:


//--------------------- .text.computeLabels       --------------------------
	.section	.text.computeLabels,"ax",@progbits
	.align	128
        .global         computeLabels
        .type           computeLabels,@function
        .size           computeLabels,(.L_x_32 - computeLabels)
        .other          computeLabels,@"STO_CUDA_ENTRY STV_DEFAULT"
computeLabels:
.text.computeLabels:
[----:B------:R-:W-:Y:S01]  /*0000*/  LDC R1, c[0x0][0x37c] ;  /* 0x0000df00ff017b82 */ /* 0x000fe20000000800 */
[----:B------:R-:W0:Y:S07]  /*0010*/  S2R R2, SR_TID.Y ;  /* 0x0000000000027919 */ /* 0x000e2e0000002200 */
[----:B------:R-:W1:Y:S01]  /*0020*/  LDC R5, c[0x0][0x360] ;  /* 0x0000d800ff057b82 */ /* 0x000e620000000800 */
[----:B------:R-:W1:Y:S07]  /*0030*/  S2R R0, SR_TID.X ;  /* 0x0000000000007919 */ /* 0x000e6e0000002100 */
[----:B------:R-:W0:Y:S08]  /*0040*/  S2UR UR5, SR_CTAID.Y ;  /* 0x00000000000579c3 */ /* 0x000e300000002600 */
[----:B------:R-:W0:Y:S08]  /*0050*/  LDC R3, c[0x0][0x364] ;  /* 0x0000d900ff037b82 */ /* 0x000e300000000800 */
[----:B------:R-:W1:Y:S08]  /*0060*/  S2UR UR4, SR_CTAID.X ;  /* 0x00000000000479c3 */ /* 0x000e700000002500 */
[----:B------:R-:W2:Y:S01]  /*0070*/  LDC.64 R8, c[0x0][0x390] ;  /* 0x0000e400ff087b82 */ /* 0x000ea20000000a00 */
[----:B0-----:R-:W-:-:S02]  /*0080*/  IMAD R3, R3, UR5, R2 ;  /* 0x0000000503037c24 */ /* 0x001fc4000f8e0202 */
[----:B-1----:R-:W-:-:S03]  /*0090*/  IMAD R5, R5, UR4, R0 ;  /* 0x0000000405057c24 */ /* 0x002fc6000f8e0200 */
[----:B--2---:R-:W-:-:S04]  /*00a0*/  ISETP.GE.AND P0, PT, R3, R9, PT ;  /* 0x000000090300720c */ /* 0x004fc80003f06270 */
[----:B------:R-:W-:-:S13]  /*00b0*/  ISETP.GE.OR P0, PT, R5, R8, P0 ;  /* 0x000000080500720c */ /* 0x000fda0000706670 */
[----:B------:R-:W-:Y:S05]  /*00c0*/  @P0 EXIT ;  /* 0x000000000000094d */ /* 0x000fea0003800000 */
[----:B------:R-:W0:Y:S01]  /*00d0*/  LDC.64 R10, c[0x0][0x380] ;  /* 0x0000e000ff0a7b82 */ /* 0x000e220000000a00 */
[----:B------:R-:W1:Y:S01]  /*00e0*/  LDCU.64 UR6, c[0x0][0x398] ;  /* 0x00007300ff0677ac */ /* 0x000e620008000a00 */
[----:B------:R-:W-:Y:S01]  /*00f0*/  IMAD R7, R3, R8, R5 ;  /* 0x0000000803077224 */ /* 0x000fe200078e0205 */
[----:B------:R-:W2:Y:S04]  /*0100*/  LDCU.128 UR8, c[0x0][0x3a0] ;  /* 0x00007400ff0877ac */ /* 0x000ea80008000c00 */
[----:B------:R-:W-:Y:S01]  /*0110*/  SHF.R.S32.HI R0, RZ, 0x1f, R7 ;  /* 0x0000001fff007819 */ /* 0x000fe20000011407 */
[----:B------:R-:W3:Y:S01]  /*0120*/  LDCU.64 UR4, c[0x0][0x358] ;  /* 0x00006b00ff0477ac */ /* 0x000ee20008000a00 */
[C---:B-1----:R-:W-:Y:S02]  /*0130*/  IADD3 R18, P0, PT, R7.reuse, UR6, RZ ;  /* 0x0000000607127c10 */ /* 0x042fe4000ff1e0ff */
[C---:B--2---:R-:W-:Y:S01]  /*0140*/  IADD3 R16, P1, PT, R7.reuse, UR8, RZ ;  /* 0x0000000807107c10 */ /* 0x044fe2000ff3e0ff */
[C---:B0-----:R-:W-:Y:S01]  /*0150*/  IMAD.WIDE R14, R7.reuse, 0x4, R10 ;  /* 0x00000004070e7825 */ /* 0x041fe200078e020a */
[----:B------:R-:W-:-:S02]  /*0160*/  IADD3 R12, P2, PT, R7, UR10, RZ ;  /* 0x0000000a070c7c10 */ /* 0x000fc4000ff5e0ff */
[C---:B------:R-:W-:Y:S02]  /*0170*/  IADD3.X R19, PT, PT, R0.reuse, UR7, RZ, P0, !PT ;  /* 0x0000000700137c10 */ /* 0x040fe400087fe4ff */
[C---:B------:R-:W-:Y:S01]  /*0180*/  IADD3.X R17, PT, PT, R0.reuse, UR9, RZ, P1, !PT ;  /* 0x0000000900117c10 */ /* 0x040fe20008ffe4ff */
[----:B---3--:R0:W5:Y:S01]  /*0190*/  LDG.E R20, desc[UR4][R14.64] ;  /* 0x000000040e147981 */ /* 0x008162000c1e1900 */
[----:B------:R-:W-:-:S03]  /*01a0*/  IADD3.X R13, PT, PT, R0, UR11, RZ, P2, !PT ;  /* 0x0000000b000d7c10 */ /* 0x000fc600097fe4ff */
[----:B------:R0:W5:Y:S04]  /*01b0*/  LDG.E.U8 R0, desc[UR4][R18.64] ;  /* 0x0000000412007981 */ /* 0x000168000c1e1100 */
[----:B------:R0:W5:Y:S04]  /*01c0*/  LDG.E.U8 R2, desc[UR4][R16.64] ;  /* 0x0000000410027981 */ /* 0x000168000c1e1100 */
[----:B------:R0:W5:Y:S01]  /*01d0*/  LDG.E.U8 R4, desc[UR4][R12.64] ;  /* 0x000000040c047981 */ /* 0x000162000c1e1100 */
[----:B------:R-:W-:-:S05]  /*01e0*/  VIADD R21, R5, 0x1 ;  /* 0x0000000105157836 */ /* 0x000fca0000000000 */
[----:B------:R-:W-:Y:S01]  /*01f0*/  ISETP.GE.AND P0, PT, R21, R8, PT ;  /* 0x000000081500720c */ /* 0x000fe20003f06270 */
[----:B------:R-:W-:-:S12]  /*0200*/  BSSY.RECONVERGENT B0, `(.L_x_2) ;  /* 0x0000029000007945 */ /* 0x000fd80003800200 */
[----:B0-----:R-:W-:Y:S05]  /*0210*/  @P0 BRA `(.L_x_3) ;  /* 0x00000000009c0947 */ /* 0x001fea0003800000 */
[----:B------:R-:W2:Y:S02]  /*0220*/  LDG.E.U8 R6, desc[UR4][R18.64+0x1] ;  /* 0x0000010412067981 */ /* 0x000ea4000c1e1100 */
[CC--:B--2--5:R-:W-:Y:S02]  /*0230*/  VIMNMX.U16x2 R21, PT, PT, R6.reuse, R0.reuse, PT ;  /* 0x0000000006157248 */ /* 0x0e4fe40003fe0200 */
[----:B------:R-:W-:-:S03]  /*0240*/  VIMNMX.U16x2 R6, PT, PT, R6, R0, !PT ;  /* 0x0000000006067248 */ /* 0x000fc60007fe0200 */
[----:B------:R-:W-:-:S05]  /*0250*/  IMAD.MOV R21, RZ, RZ, -R21 ;  /* 0x000000ffff157224 */ /* 0x000fca00078e0a15 */
[----:B------:R-:W-:-:S05]  /*0260*/  PRMT R21, R21, 0x7710, RZ ;  /* 0x0000771015157816 */ /* 0x000fca00000000ff */
[----:B------:R-:W-:-:S05]  /*0270*/  IMAD.IADD R6, R6, 0x1, R21 ;  /* 0x0000000106067824 */ /* 0x000fca00078e0215 */
[----:B------:R-:W-:-:S04]  /*0280*/  LOP3.LUT R6, R6, 0xffff, RZ, 0xc0, !PT ;  /* 0x0000ffff06067812 */ /* 0x000fc800078ec0ff */
[----:B------:R-:W-:-:S13]  /*0290*/  ISETP.GT.U32.AND P0, PT, R6, 0x1d, PT ;  /* 0x0000001d0600780c */ /* 0x000fda0003f04070 */
[----:B------:R-:W-:Y:S05]  /*02a0*/  @P0 BRA `(.L_x_3) ;  /* 0x0000000000780947 */ /* 0x000fea0003800000 */
[----:B------:R-:W2:Y:S02]  /*02b0*/  LDG.E.U8 R6, desc[UR4][R16.64+0x1] ;  /* 0x0000010410067981 */ /* 0x000ea4000c1e1100 */
[CC--:B--2---:R-:W-:Y:S02]  /*02c0*/  VIMNMX.U16x2 R21, PT, PT, R6.reuse, R2.reuse, PT ;  /* 0x0000000206157248 */ /* 0x0c4fe40003fe0200 */
        /* <DEDUP_REMOVED lines=16> */
[----:B------:R-:W2:Y:S01]  /*03d0*/  LDG.E R21, desc[UR4][R14.64+0x4] ;  /* 0x000004040e157981 */ /* 0x000ea2000c1e1900 */
[C---:B------:R-:W-:Y:S02]  /*03e0*/  PRMT R6, R20.reuse, 0x7770, RZ ;  /* 0x0000777014067816 */ /* 0x040fe400000000ff */
[----:B------:R-:W-:-:S05]  /*03f0*/  PRMT R23, R20, 0x7771, RZ ;  /* 0x0000777114177816 */ /* 0x000fca00000000ff */
[----:B------:R-:W-:Y:S01]  /*0400*/  IMAD.IADD R6, R6, 0x1, R23 ;  /* 0x0000000106067824 */ /* 0x000fe200078e0217 */
[C---:B--2---:R-:W-:Y:S02]  /*0410*/  PRMT R22, R21.reuse, 0x7770, RZ ;  /* 0x0000777015167816 */ /* 0x044fe400000000ff */
[----:B------:R-:W-:-:S05]  /*0420*/  PRMT R25, R21, 0x7771, RZ ;  /* 0x0000777115197816 */ /* 0x000fca00000000ff */
[----:B------:R-:W-:-:S05]  /*0430*/  IMAD.IADD R25, R22, 0x1, R25 ;  /* 0x0000000116197824 */ /* 0x000fca00078e0219 */
[----:B------:R-:W-:-:S13]  /*0440*/  ISETP.GE.U32.AND P0, PT, R6, R25, PT ;  /* 0x000000190600720c */ /* 0x000fda0003f06070 */
[----:B------:R-:W0:Y:S02]  /*0450*/  @!P0 LDC.64 R22, c[0x0][0x388] ;  /* 0x0000e200ff168b82 */ /* 0x000e240000000a00 */
[----:B0-----:R-:W-:-:S05]  /*0460*/  @!P0 IMAD.WIDE R22, R7, 0x4, R22 ;  /* 0x0000000407168825 */ /* 0x001fca00078e0216 */
[----:B------:R0:W-:Y:S01]  /*0470*/  @!P0 STG.E desc[UR4][R22.64], R21 ;  /* 0x0000001516008986 */ /* 0x0001e2000c101904 */
[----:B------:R-:W-:Y:S05]  /*0480*/  @!P0 EXIT ;  /* 0x000000000000894d */ /* 0x000fea0003800000 */
.L_x_3:
[----:B------:R-:W-:Y:S05]  /*0490*/  BSYNC.RECONVERGENT B0 ;  /* 0x0000000000007941 */ /* 0x000fea0003800200 */
.L_x_2:
[----:B------:R-:W-:Y:S01]  /*04a0*/  ISETP.GT.AND P0, PT, R5, R8, PT ;  /* 0x000000080500720c */ /* 0x000fe20003f04270 */
[----:B------:R-:W-:-:S12]  /*04b0*/  BSSY.RECONVERGENT B0, `(.L_x_4) ;  /* 0x000002a000007945 */ /* 0x000fd80003800200 */
[----:B------:R-:W-:Y:S05]  /*04c0*/  @P0 BRA `(.L_x_5) ;  /* 0x0000000000a00947 */ /* 0x000fea0003800000 */
[----:B------:R-:W0:Y:S02]  /*04d0*/  LDG.E.U8 R6, desc[UR4][R18.64+-0x1] ;  /* 0xffffff0412067981 */ /* 0x000e24000c1e1100 */
[CC--:B0----5:R-:W-:Y:S02]  /*04e0*/  VIMNMX.U16x2 R21, PT, PT, R6.reuse, R0.reuse, PT ;  /* 0x0000000006157248 */ /* 0x0e1fe40003fe0200 */
        /* <DEDUP_REMOVED lines=10> */
[--C-:B------:R-:W-:Y:S01]  /*0590*/  IMAD.MOV R19, RZ, RZ, -R6.reuse ;  /* 0x000000ffff137224 */ /* 0x100fe200078e0a06 */
[----:B------:R-:W-:-:S04]  /*05a0*/  PRMT R6, R17, 0x7610, R6 ;  /* 0x0000761011067816 */ /* 0x000fc80000000006 */
        /* <DEDUP_REMOVED lines=26> */
.L_x_5:
[----:B------:R-:W-:Y:S05]  /*0750*/  BSYNC.RECONVERGENT B0 ;  /* 0x0000000000007941 */ /* 0x000fea0003800200 */
.L_x_4:
[----:B------:R-:W-:Y:S01]  /*0760*/  VIADD R6, R3, 0x1 ;  /* 0x0000000103067836 */ /* 0x000fe20000000000 */
[----:B------:R-:W-:Y:S04]  /*0770*/  BSSY.RECONVERGENT B0, `(.L_x_6) ;  /* 0x0000037000007945 */ /* 0x000fe80003800200 */
[----:B------:R-:W-:-:S13]  /*0780*/  ISETP.GE.U32.AND P0, PT, R6, R9, PT ;  /* 0x000000090600720c */ /* 0x000fda0003f06070 */
[----:B------:R-:W-:Y:S05]  /*0790*/  @P0 BRA `(.L_x_7) ;  /* 0x0000000000d00947 */ /* 0x000fea0003800000 */
[----:B0-----:R-:W-:Y:S02]  /*07a0*/  IADD3 R23, P1, PT, R7, UR6, RZ ;  /* 0x0000000607177c10 */ /* 0x001fe4000ff3e0ff */
[----:B-1----:R-:W-:Y:S02]  /*07b0*/  SHF.R.S32.HI R17, RZ, 0x1f, R7 ;  /* 0x0000001fff117819 */ /* 0x002fe40000011407 */
[----:B------:R-:W-:Y:S02]  /*07c0*/  SHF.R.S32.HI R19, RZ, 0x1f, R8 ;  /* 0x0000001fff137819 */ /* 0x000fe40000011408 */
[----:B------:R-:W-:Y:S02]  /*07d0*/  IADD3 R22, P0, PT, R23, R8, RZ ;  /* 0x0000000817167210 */ /* 0x000fe40007f1e0ff */
[----:B------:R-:W-:-:S05]  /*07e0*/  IADD3.X R6, PT, PT, R17, UR7, RZ, P1, !PT ;  /* 0x0000000711067c10 */ /* 0x000fca0008ffe4ff */
[----:B------:R-:W-:-:S05]  /*07f0*/  IMAD.X R23, R19, 0x1, R6, P0 ;  /* 0x0000000113177824 */ /* 0x000fca00000e0606 */
[----:B------:R-:W2:Y:S01]  /*0800*/  LDG.E.U8 R6, desc[UR4][R22.64] ;  /* 0x0000000416067981 */ /* 0x000ea2000c1e1100 */
[----:B------:R-:W-:Y:S01]  /*0810*/  VIADD R25, R7, UR10 ;  /* 0x0000000a07197c36 */ /* 0x000fe20008000000 */
[CC--:B--2--5:R-:W-:Y:S02]  /*0820*/  VIMNMX.U16x2 R12, PT, PT, R6.reuse, R0.reuse, PT ;  /* 0x00000000060c7248 */ /* 0x0e4fe40003fe0200 */
[----:B------:R-:W-:-:S03]  /*0830*/  VIMNMX.U16x2 R6, PT, PT, R6, R0, !PT ;  /* 0x0000000006067248 */ /* 0x000fc60007fe0200 */
[----:B------:R-:W-:-:S05]  /*0840*/  IMAD.MOV R12, RZ, RZ, -R12 ;  /* 0x000000ffff0c7224 */ /* 0x000fca00078e0a0c */
[----:B------:R-:W-:Y:S02]  /*0850*/  PRMT R21, R12, 0x7710, RZ ;  /* 0x000077100c157816 */ /* 0x000fe400000000ff */
[----:B------:R-:W-:-:S03]  /*0860*/  IADD3 R12, P2, PT, R25, R8, RZ ;  /* 0x00000008190c7210 */ /* 0x000fc60007f5e0ff */
[----:B------:R-:W-:Y:S01]  /*0870*/  IMAD.IADD R6, R6, 0x1, R21 ;  /* 0x0000000106067824 */ /* 0x000fe200078e0215 */
[----:B------:R-:W-:Y:S01]  /*0880*/  IADD3 R21, P3, PT, R7, UR8, RZ ;  /* 0x0000000807157c10 */ /* 0x000fe2000ff7e0ff */
[----:B------:R-:W-:-:S03]  /*0890*/  IMAD.X R13, R19, 0x1, R13, P2 ;  /* 0x00000001130d7824 */ /* 0x000fc600010e060d */
[----:B------:R-:W-:Y:S02]  /*08a0*/  LOP3.LUT R6, R6, 0xffff, RZ, 0xc0, !PT ;  /* 0x0000ffff06067812 */ /* 0x000fe400078ec0ff */
[----:B------:R-:W-:Y:S02]  /*08b0*/  IADD3 R16, P1, PT, R21, R8, RZ ;  /* 0x0000000815107210 */ /* 0x000fe40007f3e0ff */
[----:B------:R-:W-:Y:S02]  /*08c0*/  ISETP.GT.U32.AND P0, PT, R6, 0x1d, PT ;  /* 0x0000001d0600780c */ /* 0x000fe40003f04070 */
[----:B------:R-:W-:-:S05]  /*08d0*/  IADD3.X R6, PT, PT, R17, UR9, RZ, P3, !PT ;  /* 0x0000000911067c10 */ /* 0x000fca0009ffe4ff */
[----:B------:R-:W-:-:S06]  /*08e0*/  IMAD.X R17, R19, 0x1, R6, P1 ;  /* 0x0000000113117824 */ /* 0x000fcc00008e0606 */
        /* <DEDUP_REMOVED lines=10> */
[----:B------:R-:W2:Y:S01]  /*0990*/  LDG.E.U8 R12, desc[UR4][R12.64] ;  /* 0x000000040c0c7981 */ /* 0x000ea2000c1e1100 */
[----:B------:R-:W-:-:S05]  /*09a0*/  IMAD.WIDE R14, R8, 0x4, R14 ;  /* 0x00000004080e7825 */ /* 0x000fca00078e020e */
[----:B------:R-:W3:Y:S01]  /*09b0*/  LDG.E R6, desc[UR4][R14.64] ;  /* 0x000000040e067981 */ /* 0x000ee2000c1e1900 */
[C---:B------:R-:W-:Y:S02]  /*09c0*/  PRMT R19, R20.reuse, 0x7770, RZ ;  /* 0x0000777014137816 */ /* 0x040fe400000000ff */
[----:B------:R-:W-:-:S05]  /*09d0*/  PRMT R22, R20, 0x7771, RZ ;  /* 0x0000777114167816 */ /* 0x000fca00000000ff */
[----:B------:R-:W-:Y:S01]  /*09e0*/  IMAD.IADD R19, R19, 0x1, R22 ;  /* 0x0000000113137824 */ /* 0x000fe200078e0216 */
[CC--:B--2---:R-:W-:Y:S02]  /*09f0*/  VIMNMX.U16x2 R16, PT, PT, R12.reuse, R4.reuse, PT ;  /* 0x000000040c107248 */ /* 0x0c4fe40003fe0200 */
[----:B------:R-:W-:-:S03]  /*0a00*/  VIMNMX.U16x2 R17, PT, PT, R12, R4, !PT ;  /* 0x000000040c117248 */ /* 0x000fc60007fe0200 */
[----:B------:R-:W-:Y:S01]  /*0a10*/  IMAD.MOV R16, RZ, RZ, -R16 ;  /* 0x000000ffff107224 */ /* 0x000fe200078e0a10 */
[C---:B---3--:R-:W-:Y:S02]  /*0a20*/  PRMT R18, R6.reuse, 0x7771, RZ ;  /* 0x0000777106127816 */ /* 0x048fe400000000ff */
[----:B------:R-:W-:Y:S02]  /*0a30*/  PRMT R13, R6, 0x7770, RZ ;  /* 0x00007770060d7816 */ /* 0x000fe400000000ff */
[----:B------:R-:W-:-:S03]  /*0a40*/  PRMT R16, R16, 0x7710, RZ ;  /* 0x0000771010107816 */ /* 0x000fc600000000ff */
[----:B------:R-:W-:Y:S02]  /*0a50*/  IMAD.IADD R12, R18, 0x1, R13 ;  /* 0x00000001120c7824 */ /* 0x000fe400078e020d */
[----:B------:R-:W-:-:S03]  /*0a60*/  IMAD.IADD R17, R17, 0x1, R16 ;  /* 0x0000000111117824 */ /* 0x000fc600078e0210 */
[----:B------:R-:W-:Y:S02]  /*0a70*/  ISETP.GE.U32.AND P0, PT, R19, R12, PT ;  /* 0x0000000c1300720c */ /* 0x000fe40003f06070 */
[----:B------:R-:W-:-:S04]  /*0a80*/  LOP3.LUT R17, R17, 0xffff, RZ, 0xc0, !PT ;  /* 0x0000ffff11117812 */ /* 0x000fc800078ec0ff */
[----:B------:R-:W-:-:S13]  /*0a90*/  ISETP.GT.U32.OR P0, PT, R17, 0x1d, P0 ;  /* 0x0000001d1100780c */ /* 0x000fda0000704470 */
[----:B------:R-:W0:Y:S02]  /*0aa0*/  @!P0 LDC.64 R12, c[0x0][0x388] ;  /* 0x0000e200ff0c8b82 */ /* 0x000e240000000a00 */
[----:B0-----:R-:W-:-:S05]  /*0ab0*/  @!P0 IMAD.WIDE R12, R7, 0x4, R12 ;  /* 0x00000004070c8825 */ /* 0x001fca00078e020c */
[----:B------:R2:W-:Y:S01]  /*0ac0*/  @!P0 STG.E desc[UR4][R12.64], R6 ;  /* 0x000000060c008986 */ /* 0x0005e2000c101904 */
[----:B------:R-:W-:Y:S05]  /*0ad0*/  @!P0 EXIT ;  /* 0x000000000000894d */ /* 0x000fea0003800000 */
.L_x_7:
[----:B------:R-:W-:Y:S05]  /*0ae0*/  BSYNC.RECONVERGENT B0 ;  /* 0x0000000000007941 */ /* 0x000fea0003800200 */
.L_x_6:
[----:B------:R-:W-:Y:S01]  /*0af0*/  ISETP.GT.U32.AND P0, PT, R3, R9, PT ;  /* 0x000000090300720c */ /* 0x000fe20003f04070 */
[----:B------:R-:W-:-:S12]  /*0b00*/  BSSY.RECONVERGENT B0, `(.L_x_8) ;  /* 0x0000033000007945 */ /* 0x000fd80003800200 */
[----:B------:R-:W-:Y:S05]  /*0b10*/  @P0 BRA `(.L_x_9) ;  /* 0x0000000000c40947 */ /* 0x000fea0003800000 */
[----:B------:R-:W-:-:S04]  /*0b20*/  IMAD R8, R3, R8, -R8 ;  /* 0x0000000803087224 */ /* 0x000fc800078e0a08 */
[----:B------:R-:W-:-:S05]  /*0b30*/  IMAD.IADD R5, R5, 0x1, R8 ;  /* 0x0000000105057824 */ /* 0x000fca00078e0208 */
[----:B--2---:R-:W-:Y:S02]  /*0b40*/  SHF.R.S32.HI R6, RZ, 0x1f, R5 ;  /* 0x0000001fff067819 */ /* 0x004fe40000011405 */
[----:B------:R-:W-:-:S04]  /*0b50*/  IADD3 R12, P0, PT, R5, UR6, RZ ;  /* 0x00000006050c7c10 */ /* 0x000fc8000ff1e0ff */
[----:B------:R-:W-:-:S05]  /*0b60*/  IADD3.X R13, PT, PT, R6, UR7, RZ, P0, !PT ;  /* 0x00000007060d7c10 */ /* 0x000fca00087fe4ff */
[----:B------:R-:W2:Y:S01]  /*0b70*/  LDG.E.U8 R12, desc[UR4][R12.64] ;  /* 0x000000040c0c7981 */ /* 0x000ea2000c1e1100 */
[C---:B------:R-:W-:Y:S01]  /*0b80*/  IADD3 R14, P1, PT, R5.reuse, UR8, RZ ;  /* 0x00000008050e7c10 */ /* 0x040fe2000ff3e0ff */
[C---:B------:R-:W-:Y:S01]  /*0b90*/  IMAD.WIDE R10, R5.reuse, 0x4, R10 ;  /* 0x00000004050a7825 */ /* 0x040fe200078e020a */
[----:B------:R-:W-:Y:S02]  /*0ba0*/  IADD3 R8, P2, PT, R5, UR10, RZ ;  /* 0x0000000a05087c10 */ /* 0x000fe4000ff5e0ff */
[C---:B------:R-:W-:Y:S02]  /*0bb0*/  IADD3.X R15, PT, PT, R6.reuse, UR9, RZ, P1, !PT ;  /* 0x00000009060f7c10 */ /* 0x040fe40008ffe4ff */
[----:B------:R-:W-:Y:S02]  /*0bc0*/  IADD3.X R9, PT, PT, R6, UR11, RZ, P2, !PT ;  /* 0x0000000b06097c10 */ /* 0x000fe400097fe4ff */
        /* <DEDUP_REMOVED lines=18> */
[----:B------:R-:W2:Y:S04]  /*0cf0*/  LDG.E.U8 R8, desc[UR4][R8.64] ;  /* 0x0000000408087981 */ /* 0x000ea8000c1e1100 */
[----:B------:R-:W3:Y:S01]  /*0d00*/  LDG.E R11, desc[UR4][R10.64] ;  /* 0x000000040a0b7981 */ /* 0x000ee2000c1e1900 */
[----:B------:R-:W-:Y:S02]  /*0d10*/  PRMT R13, R20, 0x7771, RZ ;  /* 0x00007771140d7816 */ /* 0x000fe400000000ff */
[CC--:B--2---:R-:W-:Y:S02]  /*0d20*/  VIMNMX.U16x2 R0, PT, PT, R8.reuse, R4.reuse, PT ;  /* 0x0000000408007248 */ /* 0x0c4fe40003fe0200 */
[----:B------:R-:W-:Y:S02]  /*0d30*/  VIMNMX.U16x2 R2, PT, PT, R8, R4, !PT ;  /* 0x0000000408027248 */ /* 0x000fe40007fe0200 */
[----:B------:R-:W-:Y:S01]  /*0d40*/  PRMT R4, R20, 0x7770, RZ ;  /* 0x0000777014047816 */ /* 0x000fe200000000ff */
[----:B------:R-:W-:Y:S01]  /*0d50*/  IMAD.MOV R3, RZ, RZ, -R0 ;  /* 0x000000ffff037224 */ /* 0x000fe200078e0a00 */
[----:B---3--:R-:W-:-:S02]  /*0d60*/  PRMT R0, R11, 0x7771, RZ ;  /* 0x000077710b007816 */ /* 0x008fc400000000ff */
[----:B------:R-:W-:Y:S01]  /*0d70*/  PRMT R5, R11, 0x7770, RZ ;  /* 0x000077700b057816 */ /* 0x000fe200000000ff */
[----:B------:R-:W-:Y:S01]  /*0d80*/  IMAD.IADD R13, R4, 0x1, R13 ;  /* 0x00000001040d7824 */ /* 0x000fe200078e020d */
[----:B------:R-:W-:-:S03]  /*0d90*/  PRMT R3, R3, 0x7710, RZ ;  /* 0x0000771003037816 */ /* 0x000fc600000000ff */
[----:B------:R-:W-:Y:S02]  /*0da0*/  IMAD.IADD R0, R0, 0x1, R5 ;  /* 0x0000000100007824 */ /* 0x000fe400078e0205 */
[----:B------:R-:W-:-:S03]  /*0db0*/  IMAD.IADD R2, R2, 0x1, R3 ;  /* 0x0000000102027824 */ /* 0x000fc600078e0203 */
[----:B------:R-:W-:Y:S02]  /*0dc0*/  ISETP.GE.U32.AND P0, PT, R13, R0, PT ;  /* 0x000000000d00720c */ /* 0x000fe40003f06070 */
[----:B------:R-:W-:-:S04]  /*0dd0*/  LOP3.LUT R2, R2, 0xffff, RZ, 0xc0, !PT ;  /* 0x0000ffff02027812 */ /* 0x000fc800078ec0ff */
[----:B------:R-:W-:-:S13]  /*0de0*/  ISETP.GT.U32.OR P0, PT, R2, 0x1d, P0 ;  /* 0x0000001d0200780c */ /* 0x000fda0000704470 */
[----:B------:R-:W2:Y:S02]  /*0df0*/  @!P0 LDC.64 R2, c[0x0][0x388] ;  /* 0x0000e200ff028b82 */ /* 0x000ea40000000a00 */
[----:B--2---:R-:W-:-:S05]  /*0e00*/  @!P0 IMAD.WIDE R2, R7, 0x4, R2 ;  /* 0x0000000407028825 */ /* 0x004fca00078e0202 */
[----:B------:R3:W-:Y:S01]  /*0e10*/  @!P0 STG.E desc[UR4][R2.64], R11 ;  /* 0x0000000b02008986 */ /* 0x0007e2000c101904 */
[----:B------:R-:W-:Y:S05]  /*0e20*/  @!P0 EXIT ;  /* 0x000000000000894d */ /* 0x000fea0003800000 */
.L_x_9:
[----:B------:R-:W-:Y:S05]  /*0e30*/  BSYNC.RECONVERGENT B0 ;  /* 0x0000000000007941 */ /* 0x000fea0003800200 */
.L_x_8:
[----:B---3-5:R-:W3:Y:S02]  /*0e40*/  LDC.64 R2, c[0x0][0x388] ;  /* 0x0000e200ff027b82 */ /* 0x028ee40000000a00 */
[----:B---3--:R-:W-:-:S05]  /*0e50*/  IMAD.WIDE R2, R7, 0x4, R2 ;  /* 0x0000000407027825 */ /* 0x008fca00078e0202 */
[----:B------:R-:W-:Y:S01]  /*0e60*/  STG.E desc[UR4][R2.64], R20 ;  /* 0x0000001402007986 */ /* 0x000fe2000c101904 */
[----:B------:R-:W-:Y:S05]  /*0e70*/  EXIT ;  /* 0x000000000000794d */ /* 0x000fea0003800000 */
.L_x_10:
        /* <DEDUP_REMOVED lines=16> */
.L_x_32:


//--------------------- .text.labelComponents     --------------------------
	.section	.text.labelComponents,"ax",@progbits
	.align	128
        .global         labelComponents
        .type           labelComponents,@function
        .size           labelComponents,(.L_x_29 - labelComponents)
        .other          labelComponents,@"STO_CUDA_ENTRY STV_DEFAULT"
labelComponents:
.text.labelComponents:
        /* <DEDUP_REMOVED lines=9> */
[----:B--2---:R-:W-:Y:S01]  /*0090*/  ISETP.GE.U32.AND P0, PT, R5, UR7, PT ;  /* 0x0000000705007c0c */ /* 0x004fe2000bf06070 */
[----:B-1----:R-:W-:-:S05]  /*00a0*/  IMAD R2, R2, UR4, R3 ;  /* 0x0000000402027c24 */ /* 0x002fca000f8e0203 */
[----:B------:R-:W-:-:S13]  /*00b0*/  ISETP.GE.U32.OR P0, PT, R2, UR6, P0 ;  /* 0x0000000602007c0c */ /* 0x000fda0008706470 */
[----:B------:R-:W-:Y:S05]  /*00c0*/  @P0 EXIT ;  /* 0x000000000000094d */ /* 0x000fea0003800000 */
[----:B------:R-:W-:Y:S01]  /*00d0*/  I2FP.F32.S32 R3, UR6 ;  /* 0x0000000600037c45 */ /* 0x000fe20008201400 */
[----:B------:R-:W-:Y:S01]  /*00e0*/  BSSY.RECONVERGENT B0, `(.L_x_11) ;  /* 0x000000d000007945 */ /* 0x000fe20003800200 */
[----:B------:R-:W-:Y:S02]  /*00f0*/  I2FP.F32.U32 R0, R2 ;  /* 0x0000000200007245 */ /* 0x000fe40000201000 */
[----:B------:R-:W0:Y:S08]  /*0100*/  MUFU.RCP R4, R3 ;  /* 0x0000000300047308 */ /* 0x000e300000001000 */
[----:B------:R-:W1:Y:S01]  /*0110*/  FCHK P0, R0, R3 ;  /* 0x0000000300007302 */ /* 0x000e620000000000 */
[----:B0-----:R-:W-:-:S04]  /*0120*/  FFMA R7, -R3, R4, 1 ;  /* 0x3f80000003077423 */ /* 0x001fc80000000104 */
[----:B------:R-:W-:-:S04]  /*0130*/  FFMA R7, R4, R7, R4 ;  /* 0x0000000704077223 */ /* 0x000fc80000000004 */
[----:B------:R-:W-:-:S04]  /*0140*/  FFMA R4, R0, R7, RZ ;  /* 0x0000000700047223 */ /* 0x000fc800000000ff */
[----:B------:R-:W-:-:S04]  /*0150*/  FFMA R6, -R3, R4, R0 ;  /* 0x0000000403067223 */ /* 0x000fc80000000100 */
[----:B------:R-:W-:Y:S01]  /*0160*/  FFMA R4, R7, R6, R4 ;  /* 0x0000000607047223 */ /* 0x000fe20000000004 */
[----:B-1----:R-:W-:Y:S06]  /*0170*/  @!P0 BRA `(.L_x_12) ;  /* 0x00000000000c8947 */ /* 0x002fec0003800000 */
[----:B------:R-:W-:-:S07]  /*0180*/  MOV R6, 0x1a0 ;  /* 0x000001a000067802 */ /* 0x000fce0000000f00 */
[----:B------:R-:W-:Y:S05]  /*0190*/  CALL.REL.NOINC `($__internal_0_$__cuda_sm3x_div_rn_noftz_f32_slowpath) ;  /* 0x0000000000887944 */ /* 0x000fea0003c00000 */
[----:B------:R-:W-:-:S07]  /*01a0*/  IMAD.MOV.U32 R4, RZ, RZ, R0 ;  /* 0x000000ffff047224 */ /* 0x000fce00078e0000 */
.L_x_12:
[----:B------:R-:W-:Y:S05]  /*01b0*/  BSYNC.RECONVERGENT B0 ;  /* 0x0000000000007941 */ /* 0x000fea0003800200 */
.L_x_11:
[----:B------:R-:W0:Y:S01]  /*01c0*/  LDCU UR4, c[0x0][0x38c] ;  /* 0x00007180ff0477ac */ /* 0x000e220008000800 */
[----:B------:R-:W-:Y:S01]  /*01d0*/  I2FP.F32.U32 R0, R5 ;  /* 0x0000000500007245 */ /* 0x000fe20000201000 */
[----:B------:R-:W-:Y:S01]  /*01e0*/  FMUL R4, R4, 255 ;  /* 0x437f000004047820 */ /* 0x000fe20000400000 */
[----:B------:R-:W-:Y:S05]  /*01f0*/  BSSY.RECONVERGENT B0, `(.L_x_13) ;  /* 0x000000f000007945 */ /* 0x000fea0003800200 */
[----:B------:R-:W-:Y:S01]  /*0200*/  F2I.U32.TRUNC.NTZ R4, R4 ;  /* 0x0000000400047305 */ /* 0x000fe2000020f000 */
[----:B0-----:R-:W-:Y:S01]  /*0210*/  I2FP.F32.S32 R3, UR4 ;  /* 0x0000000400037c45 */ /* 0x001fe20008201400 */
[----:B------:R-:W0:Y:S06]  /*0220*/  LDCU.64 UR4, c[0x0][0x358] ;  /* 0x00006b00ff0477ac */ /* 0x000e2c0008000a00 */
[----:B------:R-:W1:Y:S08]  /*0230*/  MUFU.RCP R6, R3 ;  /* 0x0000000300067308 */ /* 0x000e700000001000 */
[----:B------:R-:W2:Y:S01]  /*0240*/  FCHK P0, R0, R3 ;  /* 0x0000000300007302 */ /* 0x000ea20000000000 */
[----:B-1----:R-:W-:-:S04]  /*0250*/  FFMA R7, -R3, R6, 1 ;  /* 0x3f80000003077423 */ /* 0x002fc80000000106 */
[----:B------:R-:W-:-:S04]  /*0260*/  FFMA R7, R6, R7, R6 ;  /* 0x0000000706077223 */ /* 0x000fc80000000006 */
[----:B------:R-:W-:-:S04]  /*0270*/  FFMA R6, R0, R7, RZ ;  /* 0x0000000700067223 */ /* 0x000fc800000000ff */
[----:B------:R-:W-:-:S04]  /*0280*/  FFMA R8, -R3, R6, R0 ;  /* 0x0000000603087223 */ /* 0x000fc80000000100 */
[----:B------:R-:W-:Y:S01]  /*0290*/  FFMA R6, R7, R8, R6 ;  /* 0x0000000807067223 */ /* 0x000fe20000000006 */
[----:B0-2---:R-:W-:Y:S06]  /*02a0*/  @!P0 BRA `(.L_x_14) ;  /* 0x00000000000c8947 */ /* 0x005fec0003800000 */
[----:B------:R-:W-:-:S07]  /*02b0*/  MOV R6, 0x2d0 ;  /* 0x000002d000067802 */ /* 0x000fce0000000f00 */
[----:B------:R-:W-:Y:S05]  /*02c0*/  CALL.REL.NOINC `($__internal_0_$__cuda_sm3x_div_rn_noftz_f32_slowpath) ;  /* 0x00000000003c7944 */ /* 0x000fea0003c00000 */
[----:B------:R-:W-:-:S07]  /*02d0*/  IMAD.MOV.U32 R6, RZ, RZ, R0 ;  /* 0x000000ffff067224 */ /* 0x000fce00078e0000 */
.L_x_14:
[----:B------:R-:W-:Y:S05]  /*02e0*/  BSYNC.RECONVERGENT B0 ;  /* 0x0000000000007941 */ /* 0x000fea0003800200 */
.L_x_13:
[----:B------:R-:W-:Y:S01]  /*02f0*/  FMUL R0, R6, 255 ;  /* 0x437f000006007820 */ /* 0x000fe20000400000 */
[----:B------:R-:W0:Y:S01]  /*0300*/  LDCU UR7, c[0x0][0x388] ;  /* 0x00007100ff0777ac */ /* 0x000e220008000800 */
[----:B------:R-:W1:Y:S02]  /*0310*/  LDC.64 R6, c[0x0][0x380] ;  /* 0x0000e000ff067b82 */ /* 0x000e640000000a00 */
[----:B------:R-:W2:Y:S01]  /*0320*/  F2I.U32.TRUNC.NTZ R3, R0 ;  /* 0x0000000000037305 */ /* 0x000ea2000020f000 */
[----:B------:R-:W-:Y:S02]  /*0330*/  UMOV UR6, 0x3340 ;  /* 0x0000334000067882 */ /* 0x000fe40000000000 */
[----:B------:R-:W-:-:S05]  /*0340*/  IMAD.U32 R9, RZ, RZ, UR6 ;  /* 0x00000006ff097e24 */ /* 0x000fca000f8e00ff */
[----:B------:R-:W-:Y:S01]  /*0350*/  PRMT R9, RZ, R9, 0xffff ;  /* 0x0000ffffff097416 */ /* 0x000fe20000000009 */
[----:B0-----:R-:W-:Y:S01]  /*0360*/  IMAD R5, R5, UR7, R2 ;  /* 0x0000000705057c24 */ /* 0x001fe2000f8e0202 */
[----:B--2---:R-:W-:-:S04]  /*0370*/  PRMT R4, R4, 0x3340, R3 ;  /* 0x0000334004047816 */ /* 0x004fc80000000003 */
[----:B------:R-:W-:Y:S01]  /*0380*/  PRMT R9, R4, 0x5410, R9 ;  /* 0x0000541004097816 */ /* 0x000fe20000000009 */
[----:B-1----:R-:W-:-:S05]  /*0390*/  IMAD.WIDE.U32 R2, R5, 0x4, R6 ;  /* 0x0000000405027825 */ /* 0x002fca00078e0006 */
[----:B------:R-:W-:Y:S01]  /*03a0*/  STG.E desc[UR4][R2.64], R9 ;  /* 0x0000000902007986 */ /* 0x000fe2000c101904 */
[----:B------:R-:W-:Y:S05]  /*03b0*/  EXIT ;  /* 0x000000000000794d */ /* 0x000fea0003800000 */
        .weak           $__internal_0_$__cuda_sm3x_div_rn_noftz_f32_slowpath
        .type           $__internal_0_$__cuda_sm3x_div_rn_noftz_f32_slowpath,@function
        .size           $__internal_0_$__cuda_sm3x_div_rn_noftz_f32_slowpath,(.L_x_29 - $__internal_0_$__cuda_sm3x_div_rn_noftz_f32_slowpath)
$__internal_0_$__cuda_sm3x_div_rn_noftz_f32_slowpath:
[----:B------:R-:W-:Y:S01]  /*03c0*/  SHF.R.U32.HI R8, RZ, 0x17, R3 ;  /* 0x00000017ff087819 */ /* 0x000fe20000011603 */
[----:B------:R-:W-:Y:S01]  /*03d0*/  BSSY.RECONVERGENT B1, `(.L_x_15) ;  /* 0x0000062000017945 */ /* 0x000fe20003800200 */
[----:B------:R-:W-:Y:S02]  /*03e0*/  SHF.R.U32.HI R7, RZ, 0x17, R0 ;  /* 0x00000017ff077819 */ /* 0x000fe40000011600 */
[----:B------:R-:W-:Y:S02]  /*03f0*/  LOP3.LUT R12, R8, 0xff, RZ, 0xc0, !PT ;  /* 0x000000ff080c7812 */ /* 0x000fe400078ec0ff */
[----:B------:R-:W-:-:S03]  /*0400*/  LOP3.LUT R10, R7, 0xff, RZ, 0xc0, !PT ;  /* 0x000000ff070a7812 */ /* 0x000fc600078ec0ff */
[----:B------:R-:W-:Y:S02]  /*0410*/  VIADD R9, R12, 0xffffffff ;  /* 0xffffffff0c097836 */ /* 0x000fe40000000000 */
[----:B------:R-:W-:-:S03]  /*0420*/  VIADD R8, R10, 0xffffffff ;  /* 0xffffffff0a087836 */ /* 0x000fc60000000000 */
[----:B------:R-:W-:-:S04]  /*0430*/  ISETP.GT.U32.AND P0, PT, R9, 0xfd, PT ;  /* 0x000000fd0900780c */ /* 0x000fc80003f04070 */
[----:B------:R-:W-:-:S13]  /*0440*/  ISETP.GT.U32.OR P0, PT, R8, 0xfd, P0 ;  /* 0x000000fd0800780c */ /* 0x000fda0000704470 */
[----:B------:R-:W-:Y:S01]  /*0450*/  @!P0 IMAD.MOV.U32 R7, RZ, RZ, RZ ;  /* 0x000000ffff078224 */ /* 0x000fe200078e00ff */
[----:B------:R-:W-:Y:S06]  /*0460*/  @!P0 BRA `(.L_x_16) ;  /* 0x00000000005c8947 */ /* 0x000fec0003800000 */
[----:B------:R-:W-:Y:S02]  /*0470*/  FSETP.GTU.FTZ.AND P0, PT, |R0|, +INF , PT ;  /* 0x7f8000000000780b */ /* 0x000fe40003f1c200 */
[----:B------:R-:W-:-:S04]  /*0480*/  FSETP.GTU.FTZ.AND P1, PT, |R3|, +INF , PT ;  /* 0x7f8000000300780b */ /* 0x000fc80003f3c200 */
[----:B------:R-:W-:-:S13]  /*0490*/  PLOP3.LUT P0, PT, P0, P1, PT, 0xf8, 0x8f ;  /* 0x00000000008f781c */ /* 0x000fda0000703f70 */
[----:B------:R-:W-:Y:S05]  /*04a0*/  @P0 BRA `(.L_x_17) ;  /* 0x00000004004c0947 */ /* 0x000fea0003800000 */
[----:B------:R-:W-:-:S13]  /*04b0*/  LOP3.LUT P0, RZ, R3, 0x7fffffff, R0, 0xc8, !PT ;  /* 0x7fffffff03ff7812 */ /* 0x000fda000780c800 */
[----:B------:R-:W-:Y:S05]  /*04c0*/  @!P0 BRA `(.L_x_18) ;  /* 0x00000004003c8947 */ /* 0x000fea0003800000 */
[C---:B------:R-:W-:Y:S02]  /*04d0*/  FSETP.NEU.FTZ.AND P2, PT, |R0|.reuse, +INF , PT ;  /* 0x7f8000000000780b */ /* 0x040fe40003f5d200 */
[----:B------:R-:W-:Y:S02]  /*04e0*/  FSETP.NEU.FTZ.AND P1, PT, |R3|, +INF , PT ;  /* 0x7f8000000300780b */ /* 0x000fe40003f3d200 */
[----:B------:R-:W-:-:S11]  /*04f0*/  FSETP.NEU.FTZ.AND P0, PT, |R0|, +INF , PT ;  /* 0x7f8000000000780b */ /* 0x000fd60003f1d200 */
[----:B------:R-:W-:Y:S05]  /*0500*/  @!P1 BRA !P2, `(.L_x_18) ;  /* 0x00000004002c9947 */ /* 0x000fea0005000000 */
[----:B------:R-:W-:-:S04]  /*0510*/  LOP3.LUT P2, RZ, R0, 0x7fffffff, RZ, 0xc0, !PT ;  /* 0x7fffffff00ff7812 */ /* 0x000fc8000784c0ff */
[----:B------:R-:W-:-:S13]  /*0520*/  PLOP3.LUT P1, PT, P1, P2, PT, 0x2f, 0xf2 ;  /* 0x0000000000f2781c */ /* 0x000fda0000f24577 */
[----:B------:R-:W-:Y:S05]  /*0530*/  @P1 BRA `(.L_x_19) ;  /* 0x0000000400181947 */ /* 0x000fea0003800000 */
[----:B------:R-:W-:-:S04]  /*0540*/  LOP3.LUT P1, RZ, R3, 0x7fffffff, RZ, 0xc0, !PT ;  /* 0x7fffffff03ff7812 */ /* 0x000fc8000782c0ff */
[----:B------:R-:W-:-:S13]  /*0550*/  PLOP3.LUT P0, PT, P0, P1, PT, 0x2f, 0xf2 ;  /* 0x0000000000f2781c */ /* 0x000fda0000702577 */
[----:B------:R-:W-:Y:S05]  /*0560*/  @P0 BRA `(.L_x_20) ;  /* 0x0000000400000947 */ /* 0x000fea0003800000 */
[----:B------:R-:W-:Y:S02]  /*0570*/  ISETP.GE.AND P0, PT, R8, RZ, PT ;  /* 0x000000ff0800720c */ /* 0x000fe40003f06270 */
[----:B------:R-:W-:-:S11]  /*0580*/  ISETP.GE.AND P1, PT, R9, RZ, PT ;  /* 0x000000ff0900720c */ /* 0x000fd60003f26270 */
[----:B------:R-:W-:Y:S02]  /*0590*/  @P0 IMAD.MOV.U32 R7, RZ, RZ, RZ ;  /* 0x000000ffff070224 */ /* 0x000fe400078e00ff */
[----:B------:R-:W-:Y:S01]  /*05a0*/  @!P0 FFMA R0, R0, 1.84467440737095516160e+19, RZ ;  /* 0x5f80000000008823 */ /* 0x000fe200000000ff */
[----:B------:R-:W-:Y:S02]  /*05b0*/  @!P0 IMAD.MOV.U32 R7, RZ, RZ, -0x40 ;  /* 0xffffffc0ff078424 */ /* 0x000fe400078e00ff */
[----:B------:R-:W-:Y:S02]  /*05c0*/  @!P1 FFMA R3, R3, 1.84467440737095516160e+19, RZ ;  /* 0x5f80000003039823 */ /* 0x000fe400000000ff */
[----:B------:R-:W-:-:S07]  /*05d0*/  @!P1 VIADD R7, R7, 0x40 ;  /* 0x0000004007079836 */ /* 0x000fce0000000000 */
.L_x_16:
[----:B------:R-:W-:Y:S01]  /*05e0*/  LEA R8, R12, 0xc0800000, 0x17 ;  /* 0xc08000000c087811 */ /* 0x000fe200078eb8ff */
[----:B------:R-:W-:Y:S04]  /*05f0*/  BSSY.RECONVERGENT B2, `(.L_x_21) ;  /* 0x0000036000027945 */ /* 0x000fe80003800200 */
[----:B------:R-:W-:Y:S02]  /*0600*/  IMAD.IADD R8, R3, 0x1, -R8 ;  /* 0x0000000103087824 */ /* 0x000fe400078e0a08 */
[----:B------:R-:W-:Y:S02]  /*0610*/  VIADD R3, R10, 0xffffff81 ;  /* 0xffffff810a037836 */ /* 0x000fe40000000000 */
[----:B------:R0:W1:Y:S01]  /*0620*/  MUFU.RCP R9, R8 ;  /* 0x0000000800097308 */ /* 0x0000620000001000 */
[----:B------:R-:W-:Y:S01]  /*0630*/  FADD.FTZ R11, -R8, -RZ ;  /* 0x800000ff080b7221 */ /* 0x000fe20000010100 */
[C---:B------:R-:W-:Y:S01]  /*0640*/  IMAD R0, R3.reuse, -0x800000, R0 ;  /* 0xff80000003007824 */ /* 0x040fe200078e0200 */
[----:B0-----:R-:W-:-:S05]  /*0650*/  IADD3 R8, PT, PT, R3, 0x7f, -R12 ;  /* 0x0000007f03087810 */ /* 0x001fca0007ffe80c */
[----:B------:R-:W-:Y:S02]  /*0660*/  IMAD.IADD R8, R8, 0x1, R7 ;  /* 0x0000000108087824 */ /* 0x000fe400078e0207 */
[----:B-1----:R-:W-:-:S04]  /*0670*/  FFMA R10, R9, R11, 1 ;  /* 0x3f800000090a7423 */ /* 0x002fc8000000000b */
[----:B------:R-:W-:-:S04]  /*0680*/  FFMA R14, R9, R10, R9 ;  /* 0x0000000a090e7223 */ /* 0x000fc80000000009 */
[----:B------:R-:W-:-:S04]  /*0690*/  FFMA R9, R0, R14, RZ ;  /* 0x0000000e00097223 */ /* 0x000fc800000000ff */
[----:B------:R-:W-:-:S04]  /*06a0*/  FFMA R10, R11, R9, R0 ;  /* 0x000000090b0a7223 */ /* 0x000fc80000000000 */
[----:B------:R-:W-:-:S04]  /*06b0*/  FFMA R9, R14, R10, R9 ;  /* 0x0000000a0e097223 */ /* 0x000fc80000000009 */
[----:B------:R-:W-:-:S04]  /*06c0*/  FFMA R10, R11, R9, R0 ;  /* 0x000000090b0a7223 */ /* 0x000fc80000000000 */
[----:B------:R-:W-:-:S05]  /*06d0*/  FFMA R0, R14, R10, R9 ;  /* 0x0000000a0e007223 */ /* 0x000fca0000000009 */
[----:B------:R-:W-:-:S04]  /*06e0*/  SHF.R.U32.HI R3, RZ, 0x17, R0 ;  /* 0x00000017ff037819 */ /* 0x000fc80000011600 */
[----:B------:R-:W-:-:S05]  /*06f0*/  LOP3.LUT R3, R3, 0xff, RZ, 0xc0, !PT ;  /* 0x000000ff03037812 */ /* 0x000fca00078ec0ff */
[----:B------:R-:W-:-:S04]  /*0700*/  IMAD.IADD R11, R3, 0x1, R8 ;  /* 0x00000001030b7824 */ /* 0x000fc800078e0208 */
[----:B------:R-:W-:-:S05]  /*0710*/  VIADD R3, R11, 0xffffffff ;  /* 0xffffffff0b037836 */ /* 0x000fca0000000000 */
[----:B------:R-:W-:-:S13]  /*0720*/  ISETP.GE.U32.AND P0, PT, R3, 0xfe, PT ;  /* 0x000000fe0300780c */ /* 0x000fda0003f06070 */
[----:B------:R-:W-:Y:S05]  /*0730*/  @!P0 BRA `(.L_x_22) ;  /* 0x0000000000808947 */ /* 0x000fea0003800000 */
[----:B------:R-:W-:-:S13]  /*0740*/  ISETP.GT.AND P0, PT, R11, 0xfe, PT ;  /* 0x000000fe0b00780c */ /* 0x000fda0003f04270 */
[----:B------:R-:W-:Y:S05]  /*0750*/  @P0 BRA `(.L_x_23) ;  /* 0x00000000006c0947 */ /* 0x000fea0003800000 */
[----:B------:R-:W-:-:S13]  /*0760*/  ISETP.GE.AND P0, PT, R11, 0x1, PT ;  /* 0x000000010b00780c */ /* 0x000fda0003f06270 */
[----:B------:R-:W-:Y:S05]  /*0770*/  @P0 BRA `(.L_x_24) ;  /* 0x0000000000740947 */ /* 0x000fea0003800000 */
[----:B------:R-:W-:Y:S02]  /*0780*/  ISETP.GE.AND P0, PT, R11, -0x18, PT ;  /* 0xffffffe80b00780c */ /* 0x000fe40003f06270 */
[----:B------:R-:W-:-:S11]  /*0790*/  LOP3.LUT R0, R0, 0x80000000, RZ, 0xc0, !PT ;  /* 0x8000000000007812 */ /* 0x000fd600078ec0ff */
[----:B------:R-:W-:Y:S05]  /*07a0*/  @!P0 BRA `(.L_x_24) ;  /* 0x0000000000688947 */ /* 0x000fea0003800000 */
[CCC-:B------:R-:W-:Y:S01]  /*07b0*/  FFMA.RZ R3, R14.reuse, R10.reuse, R9.reuse ;  /* 0x0000000a0e037223 */ /* 0x1c0fe2000000c009 */
[CCC-:B------:R-:W-:Y:S01]  /*07c0*/  FFMA.RM R8, R14.reuse, R10.reuse, R9.reuse ;  /* 0x0000000a0e087223 */ /* 0x1c0fe20000004009 */
[C---:B------:R-:W-:Y:S02]  /*07d0*/  ISETP.NE.AND P2, PT, R11.reuse, RZ, PT ;  /* 0x000000ff0b00720c */ /* 0x040fe40003f45270 */
[----:B------:R-:W-:Y:S02]  /*07e0*/  ISETP.NE.AND P1, PT, R11, RZ, PT ;  /* 0x000000ff0b00720c */ /* 0x000fe40003f25270 */
[----:B------:R-:W-:Y:S01]  /*07f0*/  LOP3.LUT R7, R3, 0x7fffff, RZ, 0xc0, !PT ;  /* 0x007fffff03077812 */ /* 0x000fe200078ec0ff */
[----:B------:R-:W-:Y:S01]  /*0800*/  FFMA.RP R3, R14, R10, R9 ;  /* 0x0000000a0e037223 */ /* 0x000fe20000008009 */
[----:B------:R-:W-:Y:S02]  /*0810*/  VIADD R10, R11, 0x20 ;  /* 0x000000200b0a7836 */ /* 0x000fe40000000000 */
[----:B------:R-:W-:Y:S01]  /*0820*/  LOP3.LUT R7, R7, 0x800000, RZ, 0xfc, !PT ;  /* 0x0080000007077812 */ /* 0x000fe200078efcff */
[----:B------:R-:W-:Y:S01]  /*0830*/  IMAD.MOV R9, RZ, RZ, -R11 ;  /* 0x000000ffff097224 */ /* 0x000fe200078e0a0b */
[----:B------:R-:W-:-:S02]  /*0840*/  FSETP.NEU.FTZ.AND P0, PT, R3, R8, PT ;  /* 0x000000080300720b */ /* 0x000fc40003f1d000 */
[----:B------:R-:W-:Y:S02]  /*0850*/  SHF.L.U32 R10, R7, R10, RZ ;  /* 0x0000000a070a7219 */ /* 0x000fe400000006ff */
[----:B------:R-:W-:Y:S02]  /*0860*/  SEL R8, R9, RZ, P2 ;  /* 0x000000ff09087207 */ /* 0x000fe40001000000 */
[----:B------:R-:W-:Y:S02]  /*0870*/  ISETP.NE.AND P1, PT, R10, RZ, P1 ;  /* 0x000000ff0a00720c */ /* 0x000fe40000f25270 */
[----:B------:R-:W-:Y:S02]  /*0880*/  SHF.R.U32.HI R8, RZ, R8, R7 ;  /* 0x00000008ff087219 */ /* 0x000fe40000011607 */
[----:B------:R-:W-:Y:S02]  /*0890*/  PLOP3.LUT P0, PT, P0, P1, PT, 0xf8, 0x8f ;  /* 0x00000000008f781c */ /* 0x000fe40000703f70 */
[----:B------:R-:W-:-:S02]  /*08a0*/  SHF.R.U32.HI R10, RZ, 0x1, R8 ;  /* 0x00000001ff0a7819 */ /* 0x000fc40000011608 */
[----:B------:R-:W-:-:S04]  /*08b0*/  SEL R3, RZ, 0x1, !P0 ;  /* 0x00000001ff037807 */ /* 0x000fc80004000000 */
[----:B------:R-:W-:-:S04]  /*08c0*/  LOP3.LUT R3, R3, 0x1, R10, 0xf8, !PT ;  /* 0x0000000103037812 */ /* 0x000fc800078ef80a */
[----:B------:R-:W-:-:S05]  /*08d0*/  LOP3.LUT R3, R3, R8, RZ, 0xc0, !PT ;  /* 0x0000000803037212 */ /* 0x000fca00078ec0ff */
[----:B------:R-:W-:-:S05]  /*08e0*/  IMAD.IADD R3, R10, 0x1, R3 ;  /* 0x000000010a037824 */ /* 0x000fca00078e0203 */
[----:B------:R-:W-:Y:S01]  /*08f0*/  LOP3.LUT R0, R3, R0, RZ, 0xfc, !PT ;  /* 0x0000000003007212 */ /* 0x000fe200078efcff */
[----:B------:R-:W-:Y:S06]  /*0900*/  BRA `(.L_x_24) ;  /* 0x0000000000107947 */ /* 0x000fec0003800000 */
.L_x_23:
[----:B------:R-:W-:-:S04]  /*0910*/  LOP3.LUT R0, R0, 0x80000000, RZ, 0xc0, !PT ;  /* 0x8000000000007812 */ /* 0x000fc800078ec0ff */
[----:B------:R-:W-:Y:S01]  /*0920*/  LOP3.LUT R0, R0, 0x7f800000, RZ, 0xfc, !PT ;  /* 0x7f80000000007812 */ /* 0x000fe200078efcff */
[----:B------:R-:W-:Y:S06]  /*0930*/  BRA `(.L_x_24) ;  /* 0x0000000000047947 */ /* 0x000fec0003800000 */
.L_x_22:
[----:B------:R-:W-:-:S07]  /*0940*/  IMAD R0, R8, 0x800000, R0 ;  /* 0x0080000008007824 */ /* 0x000fce00078e0200 */
.L_x_24:
[----:B------:R-:W-:Y:S05]  /*0950*/  BSYNC.RECONVERGENT B2 ;  /* 0x0000000000027941 */ /* 0x000fea0003800200 */
.L_x_21:
[----:B------:R-:W-:Y:S05]  /*0960*/  BRA `(.L_x_25) ;  /* 0x0000000000207947 */ /* 0x000fea0003800000 */
.L_x_20:
[----:B------:R-:W-:-:S04]  /*0970*/  LOP3.LUT R0, R3, 0x80000000, R0, 0x48, !PT ;  /* 0x8000000003007812 */ /* 0x000fc800078e4800 */
[----:B------:R-:W-:Y:S01]  /*0980*/  LOP3.LUT R0, R0, 0x7f800000, RZ, 0xfc, !PT ;  /* 0x7f80000000007812 */ /* 0x000fe200078efcff */
[----:B------:R-:W-:Y:S06]  /*0990*/  BRA `(.L_x_25) ;  /* 0x0000000000147947 */ /* 0x000fec0003800000 */
.L_x_19:
[----:B------:R-:W-:Y:S01]  /*09a0*/  LOP3.LUT R0, R3, 0x80000000, R0, 0x48, !PT ;  /* 0x8000000003007812 */ /* 0x000fe200078e4800 */
[----:B------:R-:W-:Y:S06]  /*09b0*/  BRA `(.L_x_25) ;  /* 0x00000000000c7947 */ /* 0x000fec0003800000 */
.L_x_18:
[----:B------:R-:W0:Y:S01]  /*09c0*/  MUFU.RSQ R0, -QNAN ;  /* 0xffc0000000007908 */ /* 0x000e220000001400 */
[----:B------:R-:W-:Y:S05]  /*09d0*/  BRA `(.L_x_25) ;  /* 0x0000000000047947 */ /* 0x000fea0003800000 */
.L_x_17:
[----:B------:R-:W-:-:S07]  /*09e0*/  FADD.FTZ R0, R0, R3 ;  /* 0x0000000300007221 */ /* 0x000fce0000010000 */
.L_x_25:
[----:B------:R-:W-:Y:S05]  /*09f0*/  BSYNC.RECONVERGENT B1 ;  /* 0x0000000000017941 */ /* 0x000fea0003800200 */
.L_x_15:
[----:B------:R-:W-:-:S04]  /*0a00*/  IMAD.MOV.U32 R7, RZ, RZ, 0x0 ;  /* 0x00000000ff077424 */ /* 0x000fc800078e00ff */
[----:B0-----:R-:W-:Y:S05]  /*0a10*/  RET.REL.NODEC R6 `(labelComponents) ;  /* 0xfffffff406787950 */ /* 0x001fea0003c3ffff */
.L_x_26:
        /* <DEDUP_REMOVED lines=14> */
.L_x_29:


//--------------------- .text.interleaveRGB       --------------------------
	.section	.text.interleaveRGB,"ax",@progbits
	.align	128
        .global         interleaveRGB
        .type           interleaveRGB,@function
        .size           interleaveRGB,(.L_x_34 - interleaveRGB)
        .other          interleaveRGB,@"STO_CUDA_ENTRY STV_DEFAULT"
interleaveRGB:
.text.interleaveRGB:
        /* <DEDUP_REMOVED lines=13> */
[----:B------:R-:W0:Y:S01]  /*00d0*/  LDCU.128 UR8, c[0x0][0x390] ;  /* 0x00007200ff0877ac */ /* 0x000e220008000c00 */
[----:B------:R-:W-:Y:S01]  /*00e0*/  IMAD R6, R9, UR6, R0 ;  /* 0x0000000609067c24 */ /* 0x000fe2000f8e0200 */
[----:B------:R-:W1:Y:S01]  /*00f0*/  LDCU.64 UR12, c[0x0][0x3a0] ;  /* 0x00007400ff0c77ac */ /* 0x000e620008000a00 */
[----:B------:R-:W2:Y:S03]  /*0100*/  LDCU.64 UR4, c[0x0][0x358] ;  /* 0x00006b00ff0477ac */ /* 0x000ea60008000a00 */
[C---:B0-----:R-:W-:Y:S02]  /*0110*/  IADD3 R4, P1, PT, R6.reuse, UR10, RZ ;  /* 0x0000000a06047c10 */ /* 0x041fe4000ff3e0ff */
[C---:B------:R-:W-:Y:S02]  /*0120*/  IADD3 R2, P0, PT, R6.reuse, UR8, RZ ;  /* 0x0000000806027c10 */ /* 0x040fe4000ff1e0ff */
[----:B-1----:R-:W-:Y:S01]  /*0130*/  IADD3 R6, P2, PT, R6, UR12, RZ ;  /* 0x0000000c06067c10 */ /* 0x002fe2000ff5e0ff */
[----:B------:R-:W-:-:S02]  /*0140*/  IMAD.X R5, RZ, RZ, UR11, P1 ;  /* 0x0000000bff057e24 */ /* 0x000fc400088e06ff */
[----:B------:R-:W-:Y:S02]  /*0150*/  IMAD.X R3, RZ, RZ, UR9, P0 ;  /* 0x00000009ff037e24 */ /* 0x000fe400080e06ff */
[----:B------:R-:W-:Y:S02]  /*0160*/  IMAD.X R7, RZ, RZ, UR13, P2 ;  /* 0x0000000dff077e24 */ /* 0x000fe400090e06ff */
[----:B--2---:R-:W2:Y:S04]  /*0170*/  LDG.E.U8 R5, desc[UR4][R4.64] ;  /* 0x0000000404057981 */ /* 0x004ea8000c1e1100 */
[----:B------:R-:W2:Y:S04]  /*0180*/  LDG.E.U8 R2, desc[UR4][R2.64] ;  /* 0x0000000402027981 */ /* 0x000ea8000c1e1100 */
[----:B------:R-:W3:Y:S01]  /*0190*/  LDG.E.U8 R6, desc[UR4][R6.64] ;  /* 0x0000000406067981 */ /* 0x000ee2000c1e1100 */
[----:B------:R-:W0:Y:S01]  /*01a0*/  LDCU UR4, c[0x0][0x380] ;  /* 0x00007000ff0477ac */ /* 0x000e220008000800 */
[----:B------:R-:W-:Y:S01]  /*01b0*/  IMAD.MOV.U32 R8, RZ, RZ, 0xff ;  /* 0x000000ffff087424 */ /* 0x000fe200078e00ff */
[----:B------:R-:W-:-:S05]  /*01c0*/  LOP3.LUT R9, RZ, R9, RZ, 0x33, !PT ;  /* 0x00000009ff097212 */ /* 0x000fca00078e33ff */
[----:B------:R-:W-:Y:S01]  /*01d0*/  VIADD R9, R9, UR7 ;  /* 0x0000000709097c36 */ /* 0x000fe20008000000 */
[----:B--2---:R-:W-:-:S04]  /*01e0*/  PRMT R11, R5, 0x7604, R2 ;  /* 0x00007604050b7816 */ /* 0x004fc80000000002 */
[----:B---3--:R-:W-:-:S04]  /*01f0*/  PRMT R11, R6, 0x7054, R11 ;  /* 0x00007054060b7816 */ /* 0x008fc8000000000b */
[----:B------:R-:W-:Y:S01]  /*0200*/  PRMT R11, R8, 0x654, R11 ;  /* 0x00000654080b7816 */ /* 0x000fe2000000000b */
[----:B------:R-:W-:-:S04]  /*0210*/  IMAD.SHL.U32 R8, R0, 0x4, RZ ;  /* 0x0000000400087824 */ /* 0x000fc800078e00ff */
[----:B0-----:R0:W-:Y:S02]  /*0220*/  SUST.D.BA.2D.STRONG.SM.TRAP [R8], R11, UR4 ;  /* 0x70ff040b08007f9d */ /* 0x0011e4000810a900 */
[----:B0-----:R-:W-:Y:S05]  /*0230*/  EXIT ;  /* 0x000000000000794d */ /* 0x001fea0003800000 */
.L_x_27:
        /* <DEDUP_REMOVED lines=12> */
.L_x_34:


//--------------------- .text.writeToSurface      --------------------------
	.section	.text.writeToSurface,"ax",@progbits
	.align	128
        .global         writeToSurface
        .type           writeToSurface,@function
        .size           writeToSurface,(.L_x_35 - writeToSurface)
        .other          writeToSurface,@"STO_CUDA_ENTRY STV_DEFAULT"
writeToSurface:
.text.writeToSurface:
        /* <DEDUP_REMOVED lines=13> */
[----:B------:R-:W0:Y:S01]  /*00d0*/  LDC.U8 R0, c[0x0][0x390] ;  /* 0x0000e400ff007b82 */ /* 0x000e220000000000 */
[----:B------:R-:W1:Y:S01]  /*00e0*/  LDCU UR4, c[0x0][0x380] ;  /* 0x00007000ff0477ac */ /* 0x000e620008000800 */
[----:B------:R-:W-:-:S06]  /*00f0*/  IMAD.MOV.U32 R7, RZ, RZ, 0xff ;  /* 0x000000ffff077424 */ /* 0x000fcc00078e00ff */
[----:B------:R-:W2:Y:S08]  /*0100*/  LDC.S8 R2, c[0x0][0x391] ;  /* 0x0000e440ff027b82 */ /* 0x000eb00000000200 */
[----:B------:R-:W3:Y:S01]  /*0110*/  LDC.S8 R6, c[0x0][0x392] ;  /* 0x0000e480ff067b82 */ /* 0x000ee20000000200 */
[----:B0-----:R-:W-:-:S04]  /*0120*/  PRMT R0, R0, 0x8880, RZ ;  /* 0x0000888000007816 */ /* 0x001fc800000000ff */
[----:B------:R-:W-:Y:S02]  /*0130*/  PRMT R0, R0, 0x7710, RZ ;  /* 0x0000771000007816 */ /* 0x000fe400000000ff */
[----:B--2---:R-:W-:Y:S02]  /*0140*/  PRMT R2, R2, 0x7710, RZ ;  /* 0x0000771002027816 */ /* 0x004fe400000000ff */
[----:B------:R-:W-:-:S04]  /*0150*/  LOP3.LUT R5, R0, 0xff, RZ, 0xc0, !PT ;  /* 0x000000ff00057812 */ /* 0x000fc800078ec0ff */
[----:B------:R-:W-:Y:S01]  /*0160*/  PRMT R5, R2, 0x7604, R5 ;  /* 0x0000760402057816 */ /* 0x000fe20000000005 */
[----:B------:R-:W-:Y:S01]  /*0170*/  IMAD.SHL.U32 R2, R4, 0x4, RZ ;  /* 0x0000000404027824 */ /* 0x000fe200078e00ff */
[----:B---3--:R-:W-:-:S04]  /*0180*/  PRMT R0, R6, 0x7710, RZ ;  /* 0x0000771006007816 */ /* 0x008fc800000000ff */
[----:B------:R-:W-:-:S04]  /*0190*/  PRMT R0, R0, 0x7054, R5 ;  /* 0x0000705400007816 */ /* 0x000fc80000000005 */
[----:B------:R-:W-:-:S04]  /*01a0*/  PRMT R0, R7, 0x654, R0 ;  /* 0x0000065407007816 */ /* 0x000fc80000000000 */
[----:B-1----:R0:W-:Y:S02]  /*01b0*/  SUST.D.BA.2D.STRONG.SM.TRAP [R2], R0, UR4 ;  /* 0x70ff040002007f9d */ /* 0x0021e4000810a900 */
[----:B0-----:R-:W-:Y:S05]  /*01c0*/  EXIT ;  /* 0x000000000000794d */ /* 0x001fea0003800000 */
.L_x_28:
        /* <DEDUP_REMOVED lines=11> */
.L_x_35:


//--------------------- .nv.shared.colorComponentAtPixel --------------------------
	.section	.nv.shared.colorComponentAtPixel,"aw",@nobits
	.sectionflags	@""
	.align	16
.nv.shared.colorComponentAtPixel:
	.zero		1040


//--------------------- .nv.shared.reserved.0     --------------------------
	.section	.nv.shared.reserved.0,"aw",@nobits
	.weak		__nv_reservedSMEM_offset_0_alias
	.size		__nv_reservedSMEM_offset_0_alias, 0, 64
	.other		__nv_reservedSMEM_offset_0_alias,@"STO_CUDA_RESERVED_SHARED STV_DEFAULT"
__nv_reservedSMEM_offset_0_alias:
	.zero		0
	.zero		64


//--------------------- .nv.constant0.colorComponentAtPixel --------------------------
	.section	.nv.constant0.colorComponentAtPixel,"a",@progbits
	.sectionflags	@""
	.align	4
.nv.constant0.colorComponentAtPixel:
	.zero		928


//--------------------- .nv.constant0.copyToSurface --------------------------
	.section	.nv.constant0.copyToSurface,"a",@progbits
	.sectionflags	@""
	.align	4
.nv.constant0.copyToSurface:
	.zero		920


//--------------------- .nv.constant0.computeLabels --------------------------
	.section	.nv.constant0.computeLabels,"a",@progbits
	.sectionflags	@""
	.align	4
.nv.constant0.computeLabels:
	.zero		944


//--------------------- .nv.constant0.labelComponents --------------------------
	.section	.nv.constant0.labelComponents,"a",@progbits
	.sectionflags	@""
	.align	4
.nv.constant0.labelComponents:
	.zero		912


//--------------------- .nv.constant0.interleaveRGB --------------------------
	.section	.nv.constant0.interleaveRGB,"a",@progbits
	.sectionflags	@""
	.align	4
.nv.constant0.interleaveRGB:
	.zero		936


//--------------------- .nv.constant0.writeToSurface --------------------------
	.section	.nv.constant0.writeToSurface,"a",@progbits
	.sectionflags	@""
	.align	4
.nv.constant0.writeToSurface:
	.zero		915


//--------------------- SYMBOLS --------------------------

	.type		.nv.reservedSmem.offset0,@object
	.size		.nv.reservedSmem.offset0,0x4
	.type		.nv.reservedSmem.cap,@object
	.size		.nv.reservedSmem.cap,0x4
